//
// Generated by NVIDIA NVVM Compiler
//
// Compiler Build ID: CL-36424714
// Cuda compilation tools, release 13.0, V13.0.88
// Based on NVVM 20.0.0
//

.version 9.0
.target sm_100
.address_size 64

	// .globl	generate_filtersinc
.extern .shared .align 16 .b8 smem_raw[];
.global .align 4 .b8 __cudart_i2opi_f[24] = {65, 144, 67, 60, 153, 149, 98, 219, 192, 221, 52, 245, 209, 87, 39, 252, 41, 21, 68, 78, 110, 131, 249, 162};

.visible .entry generate_filtersinc(
	.param .f32 generate_filtersinc_param_0,
	.param .u64 .ptr .align 1 generate_filtersinc_param_1,
	.param .u32 generate_filtersinc_param_2,
	.param .f32 generate_filtersinc_param_3
)
{
	.local .align 4 .b8 	__local_depot0[28];
	.reg .b64 	%SP;
	.reg .b64 	%SPL;
	.reg .pred 	%p<30>;
	.reg .b32 	%r<118>;
	.reg .b32 	%f<100>;
	.reg .b64 	%rd<40>;
	.reg .b64 	%fd<19>;

	mov.u64 	%SPL, __local_depot0;
	ld.param.f32 	%f22, [generate_filtersinc_param_0];
	ld.param.u64 	%rd13, [generate_filtersinc_param_1];
	ld.param.u32 	%r49, [generate_filtersinc_param_2];
	ld.param.f32 	%f23, [generate_filtersinc_param_3];
	add.u64 	%rd1, %SPL, 0;
	mov.u32 	%r113, %tid.x;
	cvt.rn.f64.s32 	%fd2, %r49;
	mov.f64 	%fd3, 0d401921FB54442D18;
	div.rn.f64 	%fd4, %fd3, %fd2;
	cvt.rn.f32.f64 	%f1, %fd4;
	setp.ge.s32 	%p1, %r113, %r49;
	mov.f32 	%f95, 0f00000000;
	@%p1 bra 	$L__BB0_3;
	mov.f32 	%f95, 0f00000000;
	mov.u32 	%r2, %ntid.x;
	mov.u32 	%r105, %r113;
$L__BB0_2:
	cvt.rn.f32.s32 	%f26, %r105;
	mul.f32 	%f27, %f1, %f26;
	cvt.f64.f32 	%fd5, %f27;
	add.f64 	%fd6, %fd5, 0dC00921FB54442D18;
	cvt.rn.f32.f64 	%f28, %fd6;
	mul.f32 	%f29, %f22, %f28;
	mul.f32 	%f30, %f29, 0f3F000000;
	fma.rn.f32 	%f95, %f30, %f30, %f95;
	add.s32 	%r105, %r105, %r2;
	setp.lt.s32 	%p2, %r105, %r49;
	@%p2 bra 	$L__BB0_2;
$L__BB0_3:
	shl.b32 	%r50, %r113, 2;
	mov.u32 	%r51, smem_raw;
	add.s32 	%r5, %r51, %r50;
	st.shared.f32 	[%r5], %f95;
	bar.sync 	0;
	mov.u32 	%r6, %ntid.x;
	setp.lt.u32 	%p3, %r6, 2;
	@%p3 bra 	$L__BB0_8;
	not.b32 	%r7, %r113;
	mov.u32 	%r106, %r6;
$L__BB0_5:
	shr.u32 	%r9, %r106, 1;
	setp.ge.u32 	%p4, %r113, %r9;
	@%p4 bra 	$L__BB0_7;
	add.s32 	%r52, %r106, %r7;
	shl.b32 	%r53, %r52, 2;
	add.s32 	%r55, %r51, %r53;
	ld.shared.f32 	%f31, [%r55];
	ld.shared.f32 	%f32, [%r5];
	add.f32 	%f33, %f31, %f32;
	st.shared.f32 	[%r5], %f33;
$L__BB0_7:
	bar.sync 	0;
	sub.s32 	%r106, %r106, %r9;
	setp.gt.s32 	%p5, %r106, 1;
	@%p5 bra 	$L__BB0_5;
$L__BB0_8:
	setp.ge.s32 	%p6, %r113, %r49;
	mov.f32 	%f98, 0f00000000;
	@%p6 bra 	$L__BB0_19;
	mov.f32 	%f98, 0f00000000;
	ld.shared.f32 	%f5, [smem_raw];
	mov.u64 	%rd17, __cudart_i2opi_f;
	mov.u32 	%r107, %r113;
$L__BB0_10:
	cvt.rn.f32.s32 	%f36, %r107;
	mul.f32 	%f37, %f1, %f36;
	cvt.f64.f32 	%fd7, %f37;
	add.f64 	%fd8, %fd7, 0dC00921FB54442D18;
	cvt.rn.f32.f64 	%f38, %fd8;
	mul.f32 	%f39, %f22, %f38;
	mul.f32 	%f7, %f39, 0f3F000000;
	mul.f32 	%f40, %f7, 0f3F22F983;
	cvt.rni.s32.f32 	%r111, %f40;
	cvt.rn.f32.s32 	%f41, %r111;
	fma.rn.f32 	%f42, %f41, 0fBFC90FDA, %f7;
	fma.rn.f32 	%f43, %f41, 0fB3A22168, %f42;
	fma.rn.f32 	%f97, %f41, 0fA7C234C5, %f43;
	abs.f32 	%f9, %f7;
	setp.ltu.f32 	%p7, %f9, 0f47CE4780;
	@%p7 bra 	$L__BB0_18;
	setp.neu.f32 	%p8, %f9, 0f7F800000;
	@%p8 bra 	$L__BB0_13;
	mov.f32 	%f46, 0f00000000;
	mul.rn.f32 	%f97, %f7, %f46;
	mov.b32 	%r111, 0;
	bra.uni 	$L__BB0_18;
$L__BB0_13:
	mov.b32 	%r13, %f7;
	shl.b32 	%r57, %r13, 8;
	or.b32  	%r14, %r57, -2147483648;
	mov.b64 	%rd36, 0;
	mov.b32 	%r108, 0;
$L__BB0_14:
	.pragma "nounroll";
	mul.wide.u32 	%rd16, %r108, 4;
	add.s64 	%rd18, %rd17, %rd16;
	ld.global.nc.u32 	%r58, [%rd18];
	mad.wide.u32 	%rd19, %r58, %r14, %rd36;
	shr.u64 	%rd36, %rd19, 32;
	add.s64 	%rd20, %rd1, %rd16;
	st.local.u32 	[%rd20], %rd19;
	add.s32 	%r108, %r108, 1;
	setp.ne.s32 	%p9, %r108, 6;
	@%p9 bra 	$L__BB0_14;
	shr.u32 	%r59, %r13, 23;
	st.local.u32 	[%rd1+24], %rd36;
	and.b32  	%r17, %r59, 31;
	and.b32  	%r60, %r59, 224;
	add.s32 	%r61, %r60, -128;
	shr.u32 	%r62, %r61, 5;
	mul.wide.u32 	%rd21, %r62, 4;
	sub.s64 	%rd4, %rd1, %rd21;
	ld.local.u32 	%r109, [%rd4+24];
	ld.local.u32 	%r110, [%rd4+20];
	setp.eq.s32 	%p10, %r17, 0;
	@%p10 bra 	$L__BB0_17;
	shf.l.wrap.b32 	%r109, %r110, %r109, %r17;
	ld.local.u32 	%r63, [%rd4+16];
	shf.l.wrap.b32 	%r110, %r63, %r110, %r17;
$L__BB0_17:
	shr.u32 	%r64, %r109, 30;
	shf.l.wrap.b32 	%r65, %r110, %r109, 2;
	shl.b32 	%r66, %r110, 2;
	shr.u32 	%r67, %r65, 31;
	add.s32 	%r68, %r67, %r64;
	neg.s32 	%r69, %r68;
	setp.lt.s32 	%p11, %r13, 0;
	selp.b32 	%r111, %r69, %r68, %p11;
	xor.b32  	%r70, %r65, %r13;
	shr.s32 	%r71, %r65, 31;
	xor.b32  	%r72, %r71, %r65;
	xor.b32  	%r73, %r71, %r66;
	cvt.u64.u32 	%rd22, %r72;
	shl.b64 	%rd23, %rd22, 32;
	cvt.u64.u32 	%rd24, %r73;
	or.b64  	%rd25, %rd23, %rd24;
	cvt.rn.f64.s64 	%fd9, %rd25;
	mul.f64 	%fd10, %fd9, 0d3BF921FB54442D19;
	cvt.rn.f32.f64 	%f44, %fd10;
	neg.f32 	%f45, %f44;
	setp.lt.s32 	%p12, %r70, 0;
	selp.f32 	%f97, %f45, %f44, %p12;
$L__BB0_18:
	mul.rn.f32 	%f47, %f97, %f97;
	and.b32  	%r75, %r111, 1;
	setp.eq.b32 	%p13, %r75, 1;
	selp.f32 	%f48, 0f3F800000, %f97, %p13;
	fma.rn.f32 	%f49, %f47, %f48, 0f00000000;
	fma.rn.f32 	%f50, %f47, 0f37CBAC00, 0fBAB607ED;
	selp.f32 	%f51, %f50, 0fB94D4153, %p13;
	selp.f32 	%f52, 0f3D2AAABB, 0f3C0885E4, %p13;
	fma.rn.f32 	%f53, %f51, %f47, %f52;
	selp.f32 	%f54, 0fBEFFFFFF, 0fBE2AAAA8, %p13;
	fma.rn.f32 	%f55, %f53, %f47, %f54;
	fma.rn.f32 	%f56, %f55, %f49, %f48;
	and.b32  	%r76, %r111, 2;
	setp.eq.s32 	%p14, %r76, 0;
	mov.f32 	%f57, 0f00000000;
	sub.f32 	%f58, %f57, %f56;
	selp.f32 	%f59, %f56, %f58, %p14;
	mul.f32 	%f60, %f7, %f59;
	div.rn.f32 	%f61, %f60, %f5;
	add.f32 	%f98, %f98, %f61;
	add.s32 	%r107, %r107, %r6;
	setp.lt.s32 	%p15, %r107, %r49;
	@%p15 bra 	$L__BB0_10;
$L__BB0_19:
	setp.lt.u32 	%p16, %r6, 2;
	st.shared.f32 	[%r5], %f98;
	bar.sync 	0;
	@%p16 bra 	$L__BB0_24;
	not.b32 	%r27, %r113;
	mov.u32 	%r112, %r6;
$L__BB0_21:
	shr.u32 	%r29, %r112, 1;
	setp.ge.u32 	%p17, %r113, %r29;
	@%p17 bra 	$L__BB0_23;
	add.s32 	%r77, %r112, %r27;
	shl.b32 	%r78, %r77, 2;
	add.s32 	%r80, %r51, %r78;
	ld.shared.f32 	%f62, [%r80];
	ld.shared.f32 	%f63, [%r5];
	add.f32 	%f64, %f62, %f63;
	st.shared.f32 	[%r5], %f64;
$L__BB0_23:
	bar.sync 	0;
	sub.s32 	%r112, %r112, %r29;
	setp.gt.s32 	%p18, %r112, 1;
	@%p18 bra 	$L__BB0_21;
$L__BB0_24:
	setp.ge.s32 	%p19, %r113, %r49;
	@%p19 bra 	$L__BB0_37;
	ld.shared.f32 	%f65, [smem_raw];
	shr.u32 	%r81, %r49, 31;
	add.s32 	%r82, %r49, %r81;
	shr.s32 	%r31, %r82, 1;
	cvt.f64.f32 	%fd11, %f22;
	mov.f64 	%fd12, 0d4000000000000000;
	div.rn.f64 	%fd1, %fd12, %fd11;
	cvta.to.global.u64 	%rd5, %rd13;
	mul.f32 	%f15, %f65, %f65;
	mov.u64 	%rd26, __cudart_i2opi_f;
$L__BB0_26:
	add.s32 	%r83, %r113, %r31;
	rem.s32 	%r33, %r83, %r49;
	setp.gt.s32 	%p20, %r33, %r31;
	@%p20 bra 	$L__BB0_36;
	cvt.rn.f32.s32 	%f66, %r113;
	mul.f32 	%f67, %f1, %f66;
	cvt.f64.f32 	%fd13, %f67;
	add.f64 	%fd14, %fd13, 0dC00921FB54442D18;
	cvt.rn.f32.f64 	%f68, %fd14;
	mul.f32 	%f69, %f22, %f68;
	mul.f32 	%f16, %f69, 0f3F000000;
	mul.f32 	%f70, %f16, 0f3F22F983;
	cvt.rni.s32.f32 	%r117, %f70;
	cvt.rn.f32.s32 	%f71, %r117;
	fma.rn.f32 	%f72, %f71, 0fBFC90FDA, %f16;
	fma.rn.f32 	%f73, %f71, 0fB3A22168, %f72;
	fma.rn.f32 	%f99, %f71, 0fA7C234C5, %f73;
	abs.f32 	%f18, %f16;
	setp.ltu.f32 	%p21, %f18, 0f47CE4780;
	@%p21 bra 	$L__BB0_35;
	setp.neu.f32 	%p22, %f18, 0f7F800000;
	@%p22 bra 	$L__BB0_30;
	mov.f32 	%f76, 0f00000000;
	mul.rn.f32 	%f99, %f16, %f76;
	mov.b32 	%r117, 0;
	bra.uni 	$L__BB0_35;
$L__BB0_30:
	mov.b32 	%r35, %f16;
	shl.b32 	%r85, %r35, 8;
	or.b32  	%r36, %r85, -2147483648;
	mov.b64 	%rd39, 0;
	mov.b32 	%r114, 0;
	mov.u64 	%rd37, %rd26;
	mov.u64 	%rd38, %rd1;
$L__BB0_31:
	.pragma "nounroll";
	ld.global.nc.u32 	%r86, [%rd37];
	mad.wide.u32 	%rd28, %r86, %r36, %rd39;
	shr.u64 	%rd39, %rd28, 32;
	st.local.u32 	[%rd38], %rd28;
	add.s32 	%r114, %r114, 1;
	add.s64 	%rd38, %rd38, 4;
	add.s64 	%rd37, %rd37, 4;
	setp.ne.s32 	%p23, %r114, 6;
	@%p23 bra 	$L__BB0_31;
	shr.u32 	%r87, %r35, 23;
	st.local.u32 	[%rd1+24], %rd39;
	and.b32  	%r39, %r87, 31;
	and.b32  	%r88, %r87, 224;
	add.s32 	%r89, %r88, -128;
	shr.u32 	%r90, %r89, 5;
	mul.wide.u32 	%rd29, %r90, 4;
	sub.s64 	%rd12, %rd1, %rd29;
	ld.local.u32 	%r115, [%rd12+24];
	ld.local.u32 	%r116, [%rd12+20];
	setp.eq.s32 	%p24, %r39, 0;
	@%p24 bra 	$L__BB0_34;
	shf.l.wrap.b32 	%r115, %r116, %r115, %r39;
	ld.local.u32 	%r91, [%rd12+16];
	shf.l.wrap.b32 	%r116, %r91, %r116, %r39;
$L__BB0_34:
	shr.u32 	%r92, %r115, 30;
	shf.l.wrap.b32 	%r93, %r116, %r115, 2;
	shl.b32 	%r94, %r116, 2;
	shr.u32 	%r95, %r93, 31;
	add.s32 	%r96, %r95, %r92;
	neg.s32 	%r97, %r96;
	setp.lt.s32 	%p25, %r35, 0;
	selp.b32 	%r117, %r97, %r96, %p25;
	xor.b32  	%r98, %r93, %r35;
	shr.s32 	%r99, %r93, 31;
	xor.b32  	%r100, %r99, %r93;
	xor.b32  	%r101, %r99, %r94;
	cvt.u64.u32 	%rd30, %r100;
	shl.b64 	%rd31, %rd30, 32;
	cvt.u64.u32 	%rd32, %r101;
	or.b64  	%rd33, %rd31, %rd32;
	cvt.rn.f64.s64 	%fd15, %rd33;
	mul.f64 	%fd16, %fd15, 0d3BF921FB54442D19;
	cvt.rn.f32.f64 	%f74, %fd16;
	neg.f32 	%f75, %f74;
	setp.lt.s32 	%p26, %r98, 0;
	selp.f32 	%f99, %f75, %f74, %p26;
$L__BB0_35:
	mul.rn.f32 	%f77, %f99, %f99;
	and.b32  	%r103, %r117, 1;
	setp.eq.b32 	%p27, %r103, 1;
	selp.f32 	%f78, 0f3F800000, %f99, %p27;
	fma.rn.f32 	%f79, %f77, %f78, 0f00000000;
	fma.rn.f32 	%f80, %f77, 0f37CBAC00, 0fBAB607ED;
	selp.f32 	%f81, %f80, 0fB94D4153, %p27;
	selp.f32 	%f82, 0f3D2AAABB, 0f3C0885E4, %p27;
	fma.rn.f32 	%f83, %f81, %f77, %f82;
	selp.f32 	%f84, 0fBEFFFFFF, 0fBE2AAAA8, %p27;
	fma.rn.f32 	%f85, %f83, %f77, %f84;
	fma.rn.f32 	%f86, %f85, %f79, %f78;
	and.b32  	%r104, %r117, 2;
	setp.eq.s32 	%p28, %r104, 0;
	mov.f32 	%f87, 0f00000000;
	sub.f32 	%f88, %f87, %f86;
	selp.f32 	%f89, %f86, %f88, %p28;
	cvt.f64.f32 	%fd17, %f89;
	mul.f64 	%fd18, %fd1, %fd17;
	cvt.rn.f32.f64 	%f90, %fd18;
	abs.f32 	%f91, %f90;
	mul.f32 	%f92, %f15, %f91;
	mul.f32 	%f93, %f23, %f92;
	mul.wide.s32 	%rd34, %r33, 4;
	add.s64 	%rd35, %rd5, %rd34;
	st.global.f32 	[%rd35], %f93;
$L__BB0_36:
	add.s32 	%r113, %r113, %r6;
	setp.lt.s32 	%p29, %r113, %r49;
	@%p29 bra 	$L__BB0_26;
$L__BB0_37:
	ret;

}


// ===== COMPILED SASS (sm_100) =====

	.target	sm_100

	.elftype	@"ET_EXEC"


//--------------------- .note.nv.tkinfo           --------------------------
	.section	.note.nv.tkinfo,"",@"SHT_NOTE"
	.sectionflags	@"SHF_NOTE_NV_TKINFO"
	.tkinfo
        /*0018*/ 	.word	0x00000002
        /*0030*/ 	.string	""
        /*0030*/ 	.string	"ptxas"
        /*0030*/ 	.string	"Cuda compilation tools, release 13.0, V13.0.88"
        /*0030*/ 	.string	"Build cuda_13.0.r13.0/compiler.36424714_0"
        /*0030*/ 	.string	"-arch sm_100 -m 64 "



//--------------------- .note.nv.cuinfo           --------------------------
	.section	.note.nv.cuinfo,"",@"SHT_NOTE"
	.sectionflags	@"SHF_NOTE_NV_CUINFO"
        /*0018*/ 	.short	0x0002
        /*001a*/ 	.short	0x0064
        /*001c*/ 	.short	0x0082
	.zero		2


//--------------------- .nv.info                  --------------------------
	.section	.nv.info,"",@"SHT_CUDA_INFO"
	.align	4


	//----- nvinfo : EIATTR_REGCOUNT
	.align		4
        /*0000*/ 	.byte	0x04, 0x2f
        /*0002*/ 	.short	(.L_2 - .L_1)
	.align		4
.L_1:
        /*0004*/ 	.word	index@(generate_filtersinc)
        /*0008*/ 	.word	0x0000001b


	//----- nvinfo : EIATTR_FRAME_SIZE
	.align		4
.L_2:
        /*000c*/ 	.byte	0x04, 0x11
        /*000e*/ 	.short	(.L_4 - .L_3)
	.align		4
.L_3:
        /*0010*/ 	.word	index@($__internal_1_$__cuda_sm3x_div_rn_noftz_f32_slowpath)
        /*0014*/ 	.word	0x00000020


	//----- nvinfo : EIATTR_FRAME_SIZE
	.align		4
.L_4:
        /*0018*/ 	.byte	0x04, 0x11
        /*001a*/ 	.short	(.L_6 - .L_5)
	.align		4
.L_5:
        /*001c*/ 	.word	index@($__internal_0_$__cuda_sm20_div_rn_f64_full)
        /*0020*/ 	.word	0x00000020


	//----- nvinfo : EIATTR_FRAME_SIZE
	.align		4
.L_6:
        /*0024*/ 	.byte	0x04, 0x11
        /*0026*/ 	.short	(.L_8 - .L_7)
	.align		4
.L_7:
        /*0028*/ 	.word	index@(generate_filtersinc)
        /*002c*/ 	.word	0x00000020


	//----- nvinfo : EIATTR_MIN_STACK_SIZE
	.align		4
.L_8:
        /*0030*/ 	.byte	0x04, 0x12
        /*0032*/ 	.short	(.L_10 - .L_9)
	.align		4
.L_9:
        /*0034*/ 	.word	index@(generate_filtersinc)
        /*0038*/ 	.word	0x00000020
.L_10:


//--------------------- .nv.compat                --------------------------
	.section	.nv.compat,"",@"SHT_CUDA_COMPAT_INFO"
	.align	4
        /*0000*/ 	.byte	0x02, 0x09, 0x00, 0x00, 0x02, 0x02, 0x01, 0x00, 0x02, 0x05, 0x05, 0x00, 0x03, 0x07, 0x01, 0x01
        /*0010*/ 	.byte	0x02, 0x03, 0x00, 0x00, 0x02, 0x06, 0x01, 0x00, 0x04, 0x0b, 0x08, 0x00, 0x01, 0x00, 0x00, 0x00
        /*0020*/ 	.byte	0x00, 0x00, 0x00, 0x00


//--------------------- .nv.info.generate_filtersinc --------------------------
	.section	.nv.info.generate_filtersinc,"",@"SHT_CUDA_INFO"
	.sectionflags	@""
	.align	4


	//----- nvinfo : EIATTR_CUDA_API_VERSION
	.align		4
        /*0000*/ 	.byte	0x04, 0x37
        /*0002*/ 	.short	(.L_12 - .L_11)
.L_11:
        /*0004*/ 	.word	0x00000082


	//----- nvinfo : EIATTR_KPARAM_INFO
	.align		4
.L_12:
        /*0008*/ 	.byte	0x04, 0x17
        /*000a*/ 	.short	(.L_14 - .L_13)
.L_13:
        /*000c*/ 	.word	0x00000000
        /*0010*/ 	.short	0x0003
        /*0012*/ 	.short	0x0014
        /*0014*/ 	.byte	0x00, 0xf0, 0x11, 0x00


	//----- nvinfo : EIATTR_KPARAM_INFO
	.align		4
.L_14:
        /*0018*/ 	.byte	0x04, 0x17
        /*001a*/ 	.short	(.L_16 - .L_15)
.L_15:
        /*001c*/ 	.word	0x00000000
        /*0020*/ 	.short	0x0002
        /*0022*/ 	.short	0x0010
        /*0024*/ 	.byte	0x00, 0xf0, 0x11, 0x00


	//----- nvinfo : EIATTR_KPARAM_INFO
	.align		4
.L_16:
        /*0028*/ 	.byte	0x04, 0x17
        /*002a*/ 	.short	(.L_18 - .L_17)
.L_17:
        /*002c*/ 	.word	0x00000000
        /*0030*/ 	.short	0x0001
        /*0032*/ 	.short	0x0008
        /*0034*/ 	.byte	0x00, 0xf5, 0x21, 0x00


	//----- nvinfo : EIATTR_KPARAM_INFO
	.align		4
.L_18:
        /*0038*/ 	.byte	0x04, 0x17
        /*003a*/ 	.short	(.L_20 - .L_19)
.L_19:
        /*003c*/ 	.word	0x00000000
        /*0040*/ 	.short	0x0000
        /*0042*/ 	.short	0x0000
        /*0044*/ 	.byte	0x00, 0xf0, 0x11, 0x00


	//----- nvinfo : EIATTR_SPARSE_MMA_MASK
	.align		4
.L_20:
        /*0048*/ 	.byte	0x03, 0x50
        /*004a*/ 	.short	0x0000


	//----- nvinfo : EIATTR_MAXREG_COUNT
	.align		4
        /*004c*/ 	.byte	0x03, 0x1b
        /*004e*/ 	.short	0x00ff


	//----- nvinfo : EIATTR_NUM_BARRIERS
	.align		4
        /*0050*/ 	.byte	0x02, 0x4c
        /*0052*/ 	.byte	0x01
	.zero		1


	//----- nvinfo : EIATTR_MERCURY_ISA_VERSION
	.align		4
        /*0054*/ 	.byte	0x03, 0x5f
        /*0056*/ 	.short	0x0101


	//----- nvinfo : EIATTR_VRC_CTA_INIT_COUNT
	.align		4
        /*0058*/ 	.byte	0x02, 0x4a
	.zero		1
	.zero		1


	//----- nvinfo : EIATTR_EXIT_INSTR_OFFSETS
	.align		4
        /*005c*/ 	.byte	0x04, 0x1c
        /*005e*/ 	.short	(.L_22 - .L_21)


	//   ....[0]....
.L_21:
        /*0060*/ 	.word	0x00000d50


	//   ....[1]....
        /*0064*/ 	.word	0x00001760


	//----- nvinfo : EIATTR_CRS_STACK_SIZE
	.align		4
.L_22:
        /*0068*/ 	.byte	0x04, 0x1e
        /*006a*/ 	.short	(.L_24 - .L_23)
.L_23:
        /*006c*/ 	.word	0x00000000


	//----- nvinfo : EIATTR_CBANK_PARAM_SIZE
	.align		4
.L_24:
        /*0070*/ 	.byte	0x03, 0x19
        /*0072*/ 	.short	0x0018


	//----- nvinfo : EIATTR_PARAM_CBANK
	.align		4
        /*0074*/ 	.byte	0x04, 0x0a
        /*0076*/ 	.short	(.L_26 - .L_25)
	.align		4
.L_25:
        /*0078*/ 	.word	index@(.nv.constant0.generate_filtersinc)
        /*007c*/ 	.short	0x0380
        /*007e*/ 	.short	0x0018


	//----- nvinfo : EIATTR_SW_WAR
	.align		4
.L_26:
        /*0080*/ 	.byte	0x04, 0x36
        /*0082*/ 	.short	(.L_28 - .L_27)
.L_27:
        /*0084*/ 	.word	0x00000008
.L_28:


//--------------------- .nv.callgraph             --------------------------
	.section	.nv.callgraph,"",@"SHT_CUDA_CALLGRAPH"
	.align	4
	.sectionentsize	8
	.align		4
        /*0000*/ 	.word	0x00000000
	.align		4
        /*0004*/ 	.word	0xffffffff
	.align		4
        /*0008*/ 	.word	0x00000000
	.align		4
        /*000c*/ 	.word	0xfffffffe
	.align		4
        /*0010*/ 	.word	0x00000000
	.align		4
        /*0014*/ 	.word	0xfffffffd
	.align		4
        /*0018*/ 	.word	0x00000000
	.align		4
        /*001c*/ 	.word	0xfffffffc


//--------------------- .nv.constant4             --------------------------
	.section	.nv.constant4,"a",@progbits
	.align	8
	.align		8
.nv.constant4:
        /*0000*/ 	.dword	__cudart_i2opi_f


//--------------------- .text.generate_filtersinc --------------------------
	.section	.text.generate_filtersinc,"ax",@progbits
	.align	128
        .global         generate_filtersinc
        .type           generate_filtersinc,@function
        .size           generate_filtersinc,(.L_x_41 - generate_filtersinc)
        .other          generate_filtersinc,@"STO_CUDA_ENTRY STV_DEFAULT"
generate_filtersinc:
.text.generate_filtersinc:
[----:B------:R-:W0:Y:S01]  /*0000*/  LDC R1, c[0x0][0x37c] ;  /* 0x0000df00ff017b82 */ /* 0x000e220000000800 */
[----:B------:R-:W1:Y:S01]  /*0010*/  LDCU UR4, c[0x0][0x390] ;  /* 0x00007200ff0477ac */ /* 0x000e620008000800 */
[----:B------:R-:W-:Y:S02]  /*0020*/  IMAD.MOV.U32 R2, RZ, RZ, 0x1 ;  /* 0x00000001ff027424 */ /* 0x000fe400078e00ff */
[----:B0-----:R-:W-:Y:S01]  /*0030*/  VIADD R1, R1, 0xffffffe0 ;  /* 0xffffffe001017836 */ /* 0x001fe20000000000 */
[----:B------:R-:W-:Y:S01]  /*0040*/  UMOV UR5, 0x401921fb ;  /* 0x401921fb00057882 */ /* 0x000fe20000000000 */
[----:B-1----:R-:W0:Y:S01]  /*0050*/  I2F.F64 R4, UR4 ;  /* 0x0000000400047d12 */ /* 0x002e220008201c00 */
[----:B------:R-:W-:-:S07]  /*0060*/  UMOV UR4, 0x54442d18 ;  /* 0x54442d1800047882 */ /* 0x000fce0000000000 */
[----:B0-----:R-:W0:Y:S02]  /*0070*/  MUFU.RCP64H R3, R5 ;  /* 0x0000000500037308 */ /* 0x001e240000001800 */
[----:B0-----:R-:W-:-:S08]  /*0080*/  DFMA R6, -R4, R2, 1 ;  /* 0x3ff000000406742b */ /* 0x001fd00000000102 */
[----:B------:R-:W-:-:S08]  /*0090*/  DFMA R6, R6, R6, R6 ;  /* 0x000000060606722b */ /* 0x000fd00000000006 */
[----:B------:R-:W-:-:S08]  /*00a0*/  DFMA R6, R2, R6, R2 ;  /* 0x000000060206722b */ /* 0x000fd00000000002 */
[----:B------:R-:W-:-:S08]  /*00b0*/  DFMA R2, -R4, R6, 1 ;  /* 0x3ff000000402742b */ /* 0x000fd00000000106 */
[----:B------:R-:W-:Y:S01]  /*00c0*/  DFMA R2, R6, R2, R6 ;  /* 0x000000020602722b */ /* 0x000fe20000000006 */
[----:B------:R-:W0:Y:S07]  /*00d0*/  S2R R7, SR_TID.X ;  /* 0x0000000000077919 */ /* 0x000e2e0000002100 */
[----:B------:R-:W-:-:S08]  /*00e0*/  DMUL R8, R2, UR4 ;  /* 0x0000000402087c28 */ /* 0x000fd00008000000 */
[----:B------:R-:W-:-:S08]  /*00f0*/  DFMA R10, -R4, R8, UR4 ;  /* 0x00000004040a7e2b */ /* 0x000fd00008000108 */
[----:B------:R-:W-:-:S10]  /*0100*/  DFMA R2, R2, R10, R8 ;  /* 0x0000000a0202722b */ /* 0x000fd40000000008 */
[----:B------:R-:W-:-:S05]  /*0110*/  FFMA R0, RZ, R5, R3 ;  /* 0x00000005ff007223 */ /* 0x000fca0000000003 */
[----:B------:R-:W-:-:S13]  /*0120*/  FSETP.GT.AND P0, PT, |R0|, 1.469367938527859385e-39, PT ;  /* 0x001000000000780b */ /* 0x000fda0003f04200 */
[----:B0-----:R-:W-:Y:S05]  /*0130*/  @P0 BRA `(.L_x_0) ;  /* 0x0000000000180947 */ /* 0x001fea0003800000 */
[----:B------:R-:W-:Y:S01]  /*0140*/  IMAD.MOV.U32 R11, RZ, RZ, 0x54442d18 ;  /* 0x54442d18ff0b7424 */ /* 0x000fe200078e00ff */
[----:B------:R-:W-:Y:S01]  /*0150*/  MOV R6, 0x180 ;  /* 0x0000018000067802 */ /* 0x000fe20000000f00 */
[----:B------:R-:W-:-:S07]  /*0160*/  IMAD.MOV.U32 R12, RZ, RZ, 0x401921fb ;  /* 0x401921fbff0c7424 */ /* 0x000fce00078e00ff */
[----:B------:R-:W-:Y:S05]  /*0170*/  CALL.REL.NOINC `($__internal_0_$__cuda_sm20_div_rn_f64_full) ;  /* 0x00000014007c7944 */ /* 0x000fea0003c00000 */
[----:B------:R-:W-:Y:S02]  /*0180*/  IMAD.MOV.U32 R2, RZ, RZ, R16 ;  /* 0x000000ffff027224 */ /* 0x000fe400078e0010 */
[----:B------:R-:W-:-:S07]  /*0190*/  IMAD.MOV.U32 R3, RZ, RZ, R17 ;  /* 0x000000ffff037224 */ /* 0x000fce00078e0011 */
.L_x_0:
[----:B------:R-:W0:Y:S01]  /*01a0*/  LDCU UR4, c[0x0][0x390] ;  /* 0x00007200ff0477ac */ /* 0x000e220008000800 */
[----:B------:R1:W2:Y:S01]  /*01b0*/  F2F.F32.F64 R10, R2 ;  /* 0x00000002000a7310 */ /* 0x0002a20000301000 */
[----:B------:R-:W-:Y:S01]  /*01c0*/  BSSY.RECONVERGENT B0, `(.L_x_1) ;  /* 0x0000014000007945 */ /* 0x000fe20003800200 */
[----:B------:R-:W-:Y:S01]  /*01d0*/  IMAD.MOV.U32 R0, RZ, RZ, RZ ;  /* 0x000000ffff007224 */ /* 0x000fe200078e00ff */
[----:B0-----:R-:W-:-:S13]  /*01e0*/  ISETP.GE.AND P0, PT, R7, UR4, PT ;  /* 0x0000000407007c0c */ /* 0x001fda000bf06270 */
[----:B-12---:R-:W-:Y:S05]  /*01f0*/  @P0 BRA `(.L_x_2) ;  /* 0x0000000000400947 */ /* 0x006fea0003800000 */
[----:B------:R-:W0:Y:S01]  /*0200*/  LDC R11, c[0x0][0x360] ;  /* 0x0000d800ff0b7b82 */ /* 0x000e220000000800 */
[----:B------:R-:W-:Y:S02]  /*0210*/  IMAD.MOV.U32 R0, RZ, RZ, RZ ;  /* 0x000000ffff007224 */ /* 0x000fe400078e00ff */
[----:B------:R-:W-:Y:S02]  /*0220*/  IMAD.MOV.U32 R6, RZ, RZ, R7 ;  /* 0x000000ffff067224 */ /* 0x000fe400078e0007 */
[----:B------:R-:W-:Y:S02]  /*0230*/  IMAD.MOV.U32 R4, RZ, RZ, 0x54442d18 ;  /* 0x54442d18ff047424 */ /* 0x000fe400078e00ff */
[----:B------:R-:W-:Y:S01]  /*0240*/  IMAD.MOV.U32 R5, RZ, RZ, 0x400921fb ;  /* 0x400921fbff057424 */ /* 0x000fe200078e00ff */
[----:B------:R-:W1:Y:S06]  /*0250*/  LDC R13, c[0x0][0x380] ;  /* 0x0000e000ff0d7b82 */ /* 0x000e6c0000000800 */
.L_x_3:
[----:B------:R-:W-:Y:S01]  /*0260*/  I2FP.F32.S32 R3, R6 ;  /* 0x0000000600037245 */ /* 0x000fe20000201400 */
[----:B0-----:R-:W-:-:S04]  /*0270*/  IMAD.IADD R6, R11, 0x1, R6 ;  /* 0x000000010b067824 */ /* 0x001fc800078e0206 */
[----:B------:R-:W-:Y:S01]  /*0280*/  FMUL R8, R10, R3 ;  /* 0x000000030a087220 */ /* 0x000fe20000400000 */
[----:B------:R-:W-:-:S03]  /*0290*/  ISETP.GE.AND P0, PT, R6, UR4, PT ;  /* 0x0000000406007c0c */ /* 0x000fc6000bf06270 */
[----:B------:R-:W0:Y:S02]  /*02a0*/  F2F.F64.F32 R2, R8 ;  /* 0x0000000800027310 */ /* 0x000e240000201800 */
[----:B0-----:R-:W-:-:S10]  /*02b0*/  DADD R2, R2, -R4 ;  /* 0x0000000002027229 */ /* 0x001fd40000000804 */
[----:B------:R-:W1:Y:S02]  /*02c0*/  F2F.F32.F64 R2, R2 ;  /* 0x0000000200027310 */ /* 0x000e640000301000 */
[----:B-1----:R-:W-:-:S04]  /*02d0*/  FMUL.D2 R9, R2, R13 ;  /* 0x0000000d02097220 */ /* 0x002fc80000300000 */
[----:B------:R-:W-:Y:S01]  /*02e0*/  FFMA R0, R9, R9, R0 ;  /* 0x0000000909007223 */ /* 0x000fe20000000000 */
[----:B------:R-:W-:Y:S06]  /*02f0*/  @!P0 BRA `(.L_x_3) ;  /* 0xfffffffc00d88947 */ /* 0x000fec000383ffff */
.L_x_2:
[----:B------:R-:W-:Y:S05]  /*0300*/  BSYNC.RECONVERGENT B0 ;  /* 0x0000000000007941 */ /* 0x000fea0003800200 */
.L_x_1:
[----:B------:R-:W0:Y:S01]  /*0310*/  S2UR UR5, SR_CgaCtaId ;  /* 0x00000000000579c3 */ /* 0x000e220000008800 */
[----:B------:R-:W-:Y:S01]  /*0320*/  UMOV UR4, 0x400 ;  /* 0x0000040000047882 */ /* 0x000fe20000000000 */
[----:B------:R-:W1:Y:S02]  /*0330*/  LDCU UR6, c[0x0][0x360] ;  /* 0x00006c00ff0677ac */ /* 0x000e640008000800 */
[----:B-1----:R-:W-:Y:S02]  /*0340*/  UISETP.GE.U32.AND UP0, UPT, UR6, 0x2, UPT ;  /* 0x000000020600788c */ /* 0x002fe4000bf06070 */
[----:B0-----:R-:W-:-:S06]  /*0350*/  ULEA UR4, UR5, UR4, 0x18 ;  /* 0x0000000405047291 */ /* 0x001fcc000f8ec0ff */
[----:B------:R-:W-:-:S04]  /*0360*/  IMAD.U32 R12, RZ, RZ, UR4 ;  /* 0x00000004ff0c7e24 */ /* 0x000fc8000f8e00ff */
[----:B------:R-:W-:-:S05]  /*0370*/  IMAD R5, R7, 0x4, R12 ;  /* 0x0000000407057824 */ /* 0x000fca00078e020c */
[----:B------:R0:W-:Y:S01]  /*0380*/  STS [R5], R0 ;  /* 0x0000000005007388 */ /* 0x0001e20000000800 */
[----:B------:R-:W-:Y:S06]  /*0390*/  BAR.SYNC.DEFER_BLOCKING 0x0 ;  /* 0x0000000000007b1d */ /* 0x000fec0000010000 */
[----:B------:R-:W-:Y:S05]  /*03a0*/  BRA.U !UP0, `(.L_x_4) ;  /* 0x0000000108387547 */ /* 0x000fea000b800000 */
[----:B------:R-:W-:Y:S01]  /*03b0*/  LOP3.LUT R2, RZ, R7, RZ, 0x33, !PT ;  /* 0x00000007ff027212 */ /* 0x000fe200078e33ff */
[----:B------:R-:W-:-:S06]  /*03c0*/  UMOV UR4, UR6 ;  /* 0x0000000600047c82 */ /* 0x000fcc0008000000 */
.L_x_5:
[----:B------:R-:W-:-:S06]  /*03d0*/  USHF.R.U32.HI UR5, URZ, 0x1, UR4 ;  /* 0x00000001ff057899 */ /* 0x000fcc0008011604 */
[----:B------:R-:W-:-:S13]  /*03e0*/  ISETP.GE.U32.AND P0, PT, R7, UR5, PT ;  /* 0x0000000507007c0c */ /* 0x000fda000bf06070 */
[----:B------:R-:W-:Y:S01]  /*03f0*/  @!P0 VIADD R3, R2, UR4 ;  /* 0x0000000402038c36 */ /* 0x000fe20008000000 */
[----:B01----:R-:W-:Y:S01]  /*0400*/  @!P0 LDS R0, [R5] ;  /* 0x0000000005008984 */ /* 0x003fe20000000800 */
[----:B------:R-:W-:Y:S02]  /*0410*/  UIADD3 UR4, UPT, UPT, -UR5, UR4, URZ ;  /* 0x0000000405047290 */ /* 0x000fe4000fffe1ff */
[----:B------:R-:W-:Y:S02]  /*0420*/  @!P0 IMAD R3, R3, 0x4, R12 ;  /* 0x0000000403038824 */ /* 0x000fe400078e020c */
[----:B------:R-:W-:-:S04]  /*0430*/  UISETP.GT.AND UP0, UPT, UR4, 0x1, UPT ;  /* 0x000000010400788c */ /* 0x000fc8000bf04270 */
[----:B------:R-:W0:Y:S02]  /*0440*/  @!P0 LDS R3, [R3] ;  /* 0x0000000003038984 */ /* 0x000e240000000800 */
[----:B0-----:R-:W-:-:S05]  /*0450*/  @!P0 FADD R0, R3, R0 ;  /* 0x0000000003008221 */ /* 0x001fca0000000000 */
[----:B------:R1:W-:Y:S01]  /*0460*/  @!P0 STS [R5], R0 ;  /* 0x0000000005008388 */ /* 0x0003e20000000800 */
[----:B------:R-:W-:Y:S06]  /*0470*/  BAR.SYNC.DEFER_BLOCKING 0x0 ;  /* 0x0000000000007b1d */ /* 0x000fec0000010000 */
[----:B------:R-:W-:Y:S05]  /*0480*/  BRA.U UP0, `(.L_x_5) ;  /* 0xfffffffd00d07547 */ /* 0x000fea000b83ffff */
.L_x_4:
[----:B------:R-:W2:Y:S01]  /*0490*/  LDCU UR4, c[0x0][0x390] ;  /* 0x00007200ff0477ac */ /* 0x000ea20008000800 */
[----:B------:R-:W-:Y:S01]  /*04a0*/  BSSY.RECONVERGENT B0, `(.L_x_6) ;  /* 0x0000076000007945 */ /* 0x000fe20003800200 */
[----:B------:R-:W-:Y:S01]  /*04b0*/  IMAD.MOV.U32 R14, RZ, RZ, RZ ;  /* 0x000000ffff0e7224 */ /* 0x000fe200078e00ff */
[----:B------:R-:W3:Y:S01]  /*04c0*/  LDCU.64 UR8, c[0x0][0x358] ;  /* 0x00006b00ff0877ac */ /* 0x000ee20008000a00 */
[----:B--2---:R-:W-:-:S13]  /*04d0*/  ISETP.GE.AND P0, PT, R7, UR4, PT ;  /* 0x0000000407007c0c */ /* 0x004fda000bf06270 */
[----:B---3--:R-:W-:Y:S05]  /*04e0*/  @P0 BRA `(.L_x_7) ;  /* 0x0000000400c40947 */ /* 0x008fea0003800000 */
[----:B------:R-:W2:Y:S01]  /*04f0*/  S2UR UR5, SR_CgaCtaId ;  /* 0x00000000000579c3 */ /* 0x000ea20000008800 */
[----:B------:R-:W-:Y:S01]  /*0500*/  UMOV UR4, 0x400 ;  /* 0x0000040000047882 */ /* 0x000fe20000000000 */
[----:B------:R-:W-:Y:S02]  /*0510*/  IMAD.MOV.U32 R14, RZ, RZ, RZ ;  /* 0x000000ffff0e7224 */ /* 0x000fe400078e00ff */
[----:B------:R-:W-:Y:S01]  /*0520*/  IMAD.MOV.U32 R11, RZ, RZ, R7 ;  /* 0x000000ffff0b7224 */ /* 0x000fe200078e0007 */
[----:B--2---:R-:W-:-:S06]  /*0530*/  ULEA UR4, UR5, UR4, 0x18 ;  /* 0x0000000405047291 */ /* 0x004fcc000f8ec0ff */
[----:B------:R-:W-:-:S05]  /*0540*/  IMAD.U32 R12, RZ, RZ, UR4 ;  /* 0x00000004ff0c7e24 */ /* 0x000fca000f8e00ff */
[----:B------:R2:W3:Y:S02]  /*0550*/  LDS R13, [R12] ;  /* 0x000000000c0d7984 */ /* 0x0004e40000000800 */
.L_x_13:
[----:B------:R-:W-:Y:S01]  /*0560*/  I2FP.F32.S32 R3, R11 ;  /* 0x0000000b00037245 */ /* 0x000fe20000201400 */
[----:B------:R-:W-:Y:S01]  /*0570*/  UMOV UR4, 0x54442d18 ;  /* 0x54442d1800047882 */ /* 0x000fe20000000000 */
[----:B------:R-:W-:Y:S01]  /*0580*/  UMOV UR5, 0x400921fb ;  /* 0x400921fb00057882 */ /* 0x000fe20000000000 */
[----:B------:R-:W-:Y:S01]  /*0590*/  VIADD R11, R11, UR6 ;  /* 0x000000060b0b7c36 */ /* 0x000fe20008000000 */
[----:B------:R-:W-:Y:S01]  /*05a0*/  BSSY.RECONVERGENT B1, `(.L_x_8) ;  /* 0x0000044000017945 */ /* 0x000fe20003800200 */
[----:B01----:R-:W-:-:S04]  /*05b0*/  FMUL R0, R10, R3 ;  /* 0x000000030a007220 */ /* 0x003fc80000400000 */
[----:B------:R-:W0:Y:S02]  /*05c0*/  F2F.F64.F32 R2, R0 ;  /* 0x0000000000027310 */ /* 0x000e240000201800 */
[----:B0-----:R-:W-:Y:S01]  /*05d0*/  DADD R2, R2, -UR4 ;  /* 0x8000000402027e29 */ /* 0x001fe20008000000 */
[----:B------:R-:W0:Y:S09]  /*05e0*/  LDCU UR4, c[0x0][0x380] ;  /* 0x00007000ff0477ac */ /* 0x000e320008000800 */
[----:B------:R-:W0:Y:S02]  /*05f0*/  F2F.F32.F64 R2, R2 ;  /* 0x0000000200027310 */ /* 0x000e240000301000 */
[----:B0-----:R-:W-:Y:S01]  /*0600*/  FMUL.D2 R15, R2, UR4 ;  /* 0x00000004020f7c20 */ /* 0x001fe20008300000 */
[----:B------:R-:W0:Y:S03]  /*0610*/  LDCU UR4, c[0x0][0x390] ;  /* 0x00007200ff0477ac */ /* 0x000e260008000800 */
[C---:B------:R-:W-:Y:S01]  /*0620*/  FMUL R4, R15.reuse, 0.63661974668502807617 ;  /* 0x3f22f9830f047820 */ /* 0x040fe20000400000 */
[----:B------:R-:W-:-:S05]  /*0630*/  FSETP.GE.AND P0, PT, |R15|, 105615, PT ;  /* 0x47ce47800f00780b */ /* 0x000fca0003f06200 */
[----:B------:R-:W1:Y:S01]  /*0640*/  F2I.NTZ R4, R4 ;  /* 0x0000000400047305 */ /* 0x000e620000203100 */
[----:B0-----:R-:W-:Y:S02]  /*0650*/  ISETP.GE.AND P2, PT, R11, UR4, PT ;  /* 0x000000040b007c0c */ /* 0x001fe4000bf46270 */
[----:B-1----:R-:W-:-:S05]  /*0660*/  I2FP.F32.S32 R6, R4 ;  /* 0x0000000400067245 */ /* 0x002fca0000201400 */
[----:B------:R-:W-:-:S04]  /*0670*/  FFMA R9, R6, -1.5707962512969970703, R15 ;  /* 0xbfc90fda06097823 */ /* 0x000fc8000000000f */
[----:B------:R-:W-:-:S04]  /*0680*/  FFMA R9, R6, -7.5497894158615963534e-08, R9 ;  /* 0xb3a2216806097823 */ /* 0x000fc80000000009 */
[----:B------:R-:W-:Y:S01]  /*0690*/  FFMA R0, R6, -5.3903029534742383927e-15, R9 ;  /* 0xa7c234c506007823 */ /* 0x000fe20000000009 */
[----:B------:R-:W-:Y:S06]  /*06a0*/  @!P0 BRA `(.L_x_9) ;  /* 0x0000000000cc8947 */ /* 0x000fec0003800000 */
[----:B------:R-:W-:-:S13]  /*06b0*/  FSETP.NEU.AND P0, PT, |R15|, +INF , PT ;  /* 0x7f8000000f00780b */ /* 0x000fda0003f0d200 */
[----:B------:R-:W-:Y:S01]  /*06c0*/  @!P0 FMUL R0, RZ, R15 ;  /* 0x0000000fff008220 */ /* 0x000fe20000400000 */
[----:B------:R-:W-:Y:S01]  /*06d0*/  @!P0 IMAD.MOV.U32 R4, RZ, RZ, RZ ;  /* 0x000000ffff048224 */ /* 0x000fe200078e00ff */
[----:B------:R-:W-:Y:S06]  /*06e0*/  @!P0 BRA `(.L_x_9) ;  /* 0x0000000000bc8947 */ /* 0x000fec0003800000 */
[----:B------:R-:W0:Y:S01]  /*06f0*/  LDC.64 R2, c[0x4][RZ] ;  /* 0x01000000ff027b82 */ /* 0x000e220000000a00 */
[----:B------:R-:W-:Y:S01]  /*0700*/  SHF.L.U32 R0, R15, 0x8, RZ ;  /* 0x000000080f007819 */ /* 0x000fe200000006ff */
[----:B------:R-:W-:Y:S01]  /*0710*/  IMAD.MOV.U32 R6, RZ, RZ, RZ ;  /* 0x000000ffff067224 */ /* 0x000fe200078e00ff */
[----:B------:R-:W-:Y:S01]  /*0720*/  UMOV UR4, URZ ;  /* 0x000000ff00047c82 */ /* 0x000fe20008000000 */
[----:B------:R-:W-:Y:S01]  /*0730*/  IMAD.MOV.U32 R4, RZ, RZ, RZ ;  /* 0x000000ffff047224 */ /* 0x000fe200078e00ff */
[----:B------:R-:W-:-:S07]  /*0740*/  LOP3.LUT R21, R0, 0x80000000, RZ, 0xfc, !PT ;  /* 0x8000000000157812 */ /* 0x000fce00078efcff */
.L_x_10:
[----:B0-----:R-:W-:-:S05]  /*0750*/  IMAD.WIDE.U32 R16, R4, 0x4, R2 ;  /* 0x0000000404107825 */ /* 0x001fca00078e0002 */
[----:B------:R-:W4:Y:S01]  /*0760*/  LDG.E.CONSTANT R8, desc[UR8][R16.64] ;  /* 0x0000000810087981 */ /* 0x000f22000c1e9900 */
[C---:B-1----:R-:W-:Y:S02]  /*0770*/  IMAD R0, R4.reuse, 0x4, R1 ;  /* 0x0000000404007824 */ /* 0x042fe400078e0201 */
[----:B------:R-:W-:-:S05]  /*0780*/  VIADD R4, R4, 0x1 ;  /* 0x0000000104047836 */ /* 0x000fca0000000000 */
[----:B------:R-:W-:Y:S01]  /*0790*/  ISETP.NE.AND P0, PT, R4, 0x6, PT ;  /* 0x000000060400780c */ /* 0x000fe20003f05270 */
[----:B----4-:R-:W-:-:S03]  /*07a0*/  IMAD.WIDE.U32 R8, R8, R21, RZ ;  /* 0x0000001508087225 */ /* 0x010fc600078e00ff */
[----:B------:R-:W-:-:S04]  /*07b0*/  IADD3 R19, P1, PT, R8, R6, RZ ;  /* 0x0000000608137210 */ /* 0x000fc80007f3e0ff */
[----:B------:R-:W-:Y:S01]  /*07c0*/  IADD3.X R6, PT, PT, R9, UR4, RZ, P1, !PT ;  /* 0x0000000409067c10 */ /* 0x000fe20008ffe4ff */
[----:B------:R1:W-:Y:S04]  /*07d0*/  STL [R0], R19 ;  /* 0x0000001300007387 */ /* 0x0003e80000100800 */
[----:B------:R-:W-:Y:S05]  /*07e0*/  @P0 BRA `(.L_x_10) ;  /* 0xfffffffc00d80947 */ /* 0x000fea000383ffff */
[----:B------:R-:W-:Y:S01]  /*07f0*/  SHF.R.U32.HI R4, RZ, 0x17, R15 ;  /* 0x00000017ff047819 */ /* 0x000fe2000001160f */
[----:B------:R0:W-:Y:S03]  /*0800*/  STL [R1+0x18], R6 ;  /* 0x0000180601007387 */ /* 0x0001e60000100800 */
[C---:B-1----:R-:W-:Y:S02]  /*0810*/  LOP3.LUT R0, R4.reuse, 0xe0, RZ, 0xc0, !PT ;  /* 0x000000e004007812 */ /* 0x042fe400078ec0ff */
[----:B------:R-:W-:-:S03]  /*0820*/  LOP3.LUT P0, RZ, R4, 0x1f, RZ, 0xc0, !PT ;  /* 0x0000001f04ff7812 */ /* 0x000fc6000780c0ff */
[----:B------:R-:W-:-:S05]  /*0830*/  VIADD R0, R0, 0xffffff80 ;  /* 0xffffff8000007836 */ /* 0x000fca0000000000 */
[----:B------:R-:W-:-:S05]  /*0840*/  SHF.R.U32.HI R0, RZ, 0x5, R0 ;  /* 0x00000005ff007819 */ /* 0x000fca0000011600 */
[----:B------:R-:W-:-:S05]  /*0850*/  IMAD R16, R0, -0x4, R1 ;  /* 0xfffffffc00107824 */ /* 0x000fca00078e0201 */
[----:B------:R-:W4:Y:S04]  /*0860*/  LDL R0, [R16+0x18] ;  /* 0x0000180010007983 */ /* 0x000f280000100800 */
[----:B------:R-:W4:Y:S04]  /*0870*/  LDL R3, [R16+0x14] ;  /* 0x0000140010037983 */ /* 0x000f280000100800 */
[----:B------:R-:W5:Y:S01]  /*0880*/  @P0 LDL R2, [R16+0x10] ;  /* 0x0000100010020983 */ /* 0x000f620000100800 */
[----:B------:R-:W-:Y:S01]  /*0890*/  LOP3.LUT R4, R4, 0x1f, RZ, 0xc0, !PT ;  /* 0x0000001f04047812 */ /* 0x000fe200078ec0ff */
[----:B------:R-:W-:Y:S01]  /*08a0*/  UMOV UR4, 0x54442d19 ;  /* 0x54442d1900047882 */ /* 0x000fe20000000000 */
[----:B------:R-:W-:-:S02]  /*08b0*/  UMOV UR5, 0x3bf921fb ;  /* 0x3bf921fb00057882 */ /* 0x000fc40000000000 */
[-C--:B----4-:R-:W-:Y:S02]  /*08c0*/  @P0 SHF.L.W.U32.HI R0, R3, R4.reuse, R0 ;  /* 0x0000000403000219 */ /* 0x090fe40000010e00 */
[----:B-----5:R-:W-:Y:S02]  /*08d0*/  @P0 SHF.L.W.U32.HI R3, R2, R4, R3 ;  /* 0x0000000402030219 */ /* 0x020fe40000010e03 */
[----:B------:R-:W-:Y:S02]  /*08e0*/  ISETP.GE.AND P0, PT, R15, RZ, PT ;  /* 0x000000ff0f00720c */ /* 0x000fe40003f06270 */
[C---:B------:R-:W-:Y:S01]  /*08f0*/  SHF.L.W.U32.HI R2, R3.reuse, 0x2, R0 ;  /* 0x0000000203027819 */ /* 0x040fe20000010e00 */
[----:B------:R-:W-:-:S03]  /*0900*/  IMAD.SHL.U32 R3, R3, 0x4, RZ ;  /* 0x0000000403037824 */ /* 0x000fc600078e00ff */
[----:B------:R-:W-:-:S04]  /*0910*/  SHF.R.S32.HI R4, RZ, 0x1f, R2 ;  /* 0x0000001fff047819 */ /* 0x000fc80000011402 */
[C---:B------:R-:W-:Y:S02]  /*0920*/  LOP3.LUT R8, R4.reuse, R3, RZ, 0x3c, !PT ;  /* 0x0000000304087212 */ /* 0x040fe400078e3cff */
[----:B------:R-:W-:Y:S02]  /*0930*/  LOP3.LUT R9, R4, R2, RZ, 0x3c, !PT ;  /* 0x0000000204097212 */ /* 0x000fe400078e3cff */
[----:B------:R-:W-:Y:S02]  /*0940*/  SHF.R.U32.HI R3, RZ, 0x1e, R0 ;  /* 0x0000001eff037819 */ /* 0x000fe40000011600 */
[C---:B------:R-:W-:Y:S02]  /*0950*/  LOP3.LUT R0, R2.reuse, R15, RZ, 0x3c, !PT ;  /* 0x0000000f02007212 */ /* 0x040fe400078e3cff */
[----:B------:R-:W1:Y:S01]  /*0960*/  I2F.F64.S64 R8, R8 ;  /* 0x0000000800087312 */ /* 0x000e620000301c00 */
[----:B------:R-:W-:Y:S02]  /*0970*/  LEA.HI R4, R2, R3, RZ, 0x1 ;  /* 0x0000000302047211 */ /* 0x000fe400078f08ff */
[----:B------:R-:W-:-:S03]  /*0980*/  ISETP.GE.AND P1, PT, R0, RZ, PT ;  /* 0x000000ff0000720c */ /* 0x000fc60003f26270 */
[----:B------:R-:W-:-:S04]  /*0990*/  IMAD.MOV R0, RZ, RZ, -R4 ;  /* 0x000000ffff007224 */ /* 0x000fc800078e0a04 */
[----:B------:R-:W-:Y:S01]  /*09a0*/  @!P0 IMAD.MOV.U32 R4, RZ, RZ, R0 ;  /* 0x000000ffff048224 */ /* 0x000fe200078e0000 */
[----:B-1----:R-:W-:-:S10]  /*09b0*/  DMUL R16, R8, UR4 ;  /* 0x0000000408107c28 */ /* 0x002fd40008000000 */
[----:B------:R-:W1:Y:S02]  /*09c0*/  F2F.F32.F64 R16, R16 ;  /* 0x0000001000107310 */ /* 0x000e640000301000 */
[----:B01----:R-:W-:-:S07]  /*09d0*/  FSEL R0, -R16, R16, !P1 ;  /* 0x0000001010007208 */ /* 0x003fce0004800100 */
.L_x_9:
[----:B------:R-:W-:Y:S05]  /*09e0*/  BSYNC.RECONVERGENT B1 ;  /* 0x0000000000017941 */ /* 0x000fea0003800200 */
.L_x_8:
[----:B------:R-:W-:Y:S01]  /*09f0*/  LOP3.LUT R6, R4, 0x1, RZ, 0xc0, !PT ;  /* 0x0000000104067812 */ /* 0x000fe200078ec0ff */
[----:B------:R-:W-:Y:S02]  /*0a00*/  IMAD.MOV.U32 R2, RZ, RZ, 0x37cbac00 ;  /* 0x37cbac00ff027424 */ /* 0x000fe400078e00ff */
[----:B------:R-:W-:Y:S01]  /*0a10*/  FMUL R3, R0, R0 ;  /* 0x0000000000037220 */ /* 0x000fe20000400000 */
[----:B------:R-:W-:Y:S01]  /*0a20*/  IMAD.MOV.U32 R9, RZ, RZ, 0x3effffff ;  /* 0x3effffffff097424 */ /* 0x000fe200078e00ff */
[----:B------:R-:W-:Y:S01]  /*0a30*/  ISETP.NE.U32.AND P0, PT, R6, 0x1, PT ;  /* 0x000000010600780c */ /* 0x000fe20003f05070 */
[----:B------:R-:W-:Y:S02]  /*0a40*/  IMAD.MOV.U32 R6, RZ, RZ, 0x3d2aaabb ;  /* 0x3d2aaabbff067424 */ /* 0x000fe400078e00ff */
[----:B------:R-:W-:Y:S01]  /*0a50*/  FFMA R2, R3, R2, -0.0013887860113754868507 ;  /* 0xbab607ed03027423 */ /* 0x000fe20000000002 */
[----:B------:R-:W-:Y:S01]  /*0a60*/  LOP3.LUT P1, RZ, R4, 0x2, RZ, 0xc0, !PT ;  /* 0x0000000204ff7812 */ /* 0x000fe2000782c0ff */
[----:B------:R-:W-:Y:S01]  /*0a70*/  BSSY.RECONVERGENT B1, `(.L_x_11) ;  /* 0x0000016000017945 */ /* 0x000fe20003800200 */
[----:B------:R-:W-:Y:S01]  /*0a80*/  FSEL R9, -R9, -0.16666662693023681641, !P0 ;  /* 0xbe2aaaa809097808 */ /* 0x000fe20004000100 */
[----:B---3--:R-:W0:Y:S01]  /*0a90*/  MUFU.RCP R4, R13 ;  /* 0x0000000d00047308 */ /* 0x008e220000001000 */
[----:B------:R-:W-:-:S02]  /*0aa0*/  FSEL R2, R2, -0.00019574658654164522886, !P0 ;  /* 0xb94d415302027808 */ /* 0x000fc40004000000 */
[----:B------:R-:W-:Y:S02]  /*0ab0*/  FSEL R6, R6, 0.0083327032625675201416, !P0 ;  /* 0x3c0885e406067808 */ /* 0x000fe40004000000 */
[----:B------:R-:W-:-:S03]  /*0ac0*/  FSEL R0, R0, 1, P0 ;  /* 0x3f80000000007808 */ /* 0x000fc60000000000 */
[----:B------:R-:W-:-:S04]  /*0ad0*/  FFMA R2, R3, R2, R6 ;  /* 0x0000000203027223 */ /* 0x000fc80000000006 */
[C---:B------:R-:W-:Y:S01]  /*0ae0*/  FFMA R2, R3.reuse, R2, R9 ;  /* 0x0000000203027223 */ /* 0x040fe20000000009 */
[----:B------:R-:W-:-:S04]  /*0af0*/  FFMA R3, R3, R0, RZ ;  /* 0x0000000003037223 */ /* 0x000fc800000000ff */
[----:B------:R-:W-:Y:S01]  /*0b00*/  FFMA R0, R3, R2, R0 ;  /* 0x0000000203007223 */ /* 0x000fe20000000000 */
[----:B0-----:R-:W-:-:S03]  /*0b10*/  FFMA R3, -R13, R4, 1 ;  /* 0x3f8000000d037423 */ /* 0x001fc60000000104 */
[----:B------:R-:W-:Y:S01]  /*0b20*/  @P1 FADD R0, RZ, -R0 ;  /* 0x80000000ff001221 */ /* 0x000fe20000000000 */
[----:B------:R-:W-:-:S03]  /*0b30*/  FFMA R3, R4, R3, R4 ;  /* 0x0000000304037223 */ /* 0x000fc60000000004 */
[----:B------:R-:W-:-:S04]  /*0b40*/  FMUL R0, R15, R0 ;  /* 0x000000000f007220 */ /* 0x000fc80000400000 */
[----:B------:R-:W0:Y:S01]  /*0b50*/  FCHK P0, R0, R13 ;  /* 0x0000000d00007302 */ /* 0x000e220000000000 */
[----:B------:R-:W-:-:S04]  /*0b60*/  FFMA R2, R0, R3, RZ ;  /* 0x0000000300027223 */ /* 0x000fc800000000ff */
[----:B------:R-:W-:-:S04]  /*0b70*/  FFMA R4, -R13, R2, R0 ;  /* 0x000000020d047223 */ /* 0x000fc80000000100 */
[----:B------:R-:W-:Y:S01]  /*0b80*/  FFMA R3, R3, R4, R2 ;  /* 0x0000000403037223 */ /* 0x000fe20000000002 */
[----:B0-----:R-:W-:Y:S06]  /*0b90*/  @!P0 BRA `(.L_x_12) ;  /* 0x00000000000c8947 */ /* 0x001fec0003800000 */
[----:B------:R-:W-:-:S07]  /*0ba0*/  MOV R2, 0xbc0 ;  /* 0x00000bc000027802 */ /* 0x000fce0000000f00 */
[----:B--2---:R-:W-:Y:S05]  /*0bb0*/  CALL.REL.NOINC `($__internal_1_$__cuda_sm3x_div_rn_noftz_f32_slowpath) ;  /* 0x0000001000607944 */ /* 0x004fea0003c00000 */
[----:B------:R-:W-:-:S07]  /*0bc0*/  IMAD.MOV.U32 R3, RZ, RZ, R0 ;  /* 0x000000ffff037224 */ /* 0x000fce00078e0000 */
.L_x_12:
[----:B------:R-:W-:Y:S05]  /*0bd0*/  BSYNC.RECONVERGENT B1 ;  /* 0x0000000000017941 */ /* 0x000fea0003800200 */
.L_x_11:
[----:B------:R-:W-:Y:S01]  /*0be0*/  FADD R14, R3, R14 ;  /* 0x0000000e030e7221 */ /* 0x000fe20000000000 */
[----:B------:R-:W-:Y:S06]  /*0bf0*/  @!P2 BRA `(.L_x_13) ;  /* 0xfffffff80058a947 */ /* 0x000fec000383ffff */
.L_x_7:
[----:B------:R-:W-:Y:S05]  /*0c00*/  BSYNC.RECONVERGENT B0 ;  /* 0x0000000000007941 */ /* 0x000fea0003800200 */
.L_x_6:
[----:B------:R3:W-:Y:S01]  /*0c10*/  STS [R5], R14 ;  /* 0x0000000e05007388 */ /* 0x0007e20000000800 */
[----:B------:R-:W-:Y:S01]  /*0c20*/  UISETP.GE.U32.AND UP0, UPT, UR6, 0x2, UPT ;  /* 0x000000020600788c */ /* 0x000fe2000bf06070 */
[----:B------:R-:W-:Y:S08]  /*0c30*/  BAR.SYNC.DEFER_BLOCKING 0x0 ;  /* 0x0000000000007b1d */ /* 0x000ff00000010000 */
[----:B---3--:R-:W-:Y:S05]  /*0c40*/  BRA.U !UP0, `(.L_x_14) ;  /* 0x0000000108387547 */ /* 0x008fea000b800000 */
[----:B------:R-:W-:Y:S01]  /*0c50*/  LOP3.LUT R2, RZ, R7, RZ, 0x33, !PT ;  /* 0x00000007ff027212 */ /* 0x000fe200078e33ff */
[----:B------:R-:W-:-:S06]  /*0c60*/  UMOV UR4, UR6 ;  /* 0x0000000600047c82 */ /* 0x000fcc0008000000 */
.L_x_15:
[----:B------:R-:W-:-:S06]  /*0c70*/  USHF.R.U32.HI UR5, URZ, 0x1, UR4 ;  /* 0x00000001ff057899 */ /* 0x000fcc0008011604 */
[----:B------:R-:W-:-:S13]  /*0c80*/  ISETP.GE.U32.AND P0, PT, R7, UR5, PT ;  /* 0x0000000507007c0c */ /* 0x000fda000bf06070 */
[----:B------:R-:W-:Y:S01]  /*0c90*/  @!P0 VIADD R3, R2, UR4 ;  /* 0x0000000402038c36 */ /* 0x000fe20008000000 */
[----:B01-3--:R-:W-:Y:S01]  /*0ca0*/  @!P0 LDS R0, [R5] ;  /* 0x0000000005008984 */ /* 0x00bfe20000000800 */
        /* <DEDUP_REMOVED lines=8> */
.L_x_14:
[----:B------:R-:W4:Y:S02]  /*0d30*/  LDCU UR4, c[0x0][0x390] ;  /* 0x00007200ff0477ac */ /* 0x000f240008000800 */
[----:B----4-:R-:W-:-:S13]  /*0d40*/  ISETP.GE.AND P0, PT, R7, UR4, PT ;  /* 0x0000000407007c0c */ /* 0x010fda000bf06270 */
[----:B------:R-:W-:Y:S05]  /*0d50*/  @P0 EXIT ;  /* 0x000000000000094d */ /* 0x000fea0003800000 */
[----:B------:R-:W0:Y:S01]  /*0d60*/  LDCU UR4, c[0x0][0x380] ;  /* 0x00007000ff0477ac */ /* 0x000e220008000800 */
[----:B------:R-:W-:Y:S01]  /*0d70*/  IMAD.MOV.U32 R2, RZ, RZ, 0x1 ;  /* 0x00000001ff027424 */ /* 0x000fe200078e00ff */
[----:B------:R-:W4:Y:S01]  /*0d80*/  S2UR UR5, SR_CgaCtaId ;  /* 0x00000000000579c3 */ /* 0x000f220000008800 */
[----:B01-3--:R-:W0:Y:S01]  /*0d90*/  F2F.F64.F32 R4, UR4 ;  /* 0x0000000400047d10 */ /* 0x00be220008201800 */
[----:B------:R-:W-:Y:S02]  /*0da0*/  UMOV UR4, 0x400 ;  /* 0x0000040000047882 */ /* 0x000fe40000000000 */
[----:B----4-:R-:W-:-:S05]  /*0db0*/  ULEA UR4, UR5, UR4, 0x18 ;  /* 0x0000000405047291 */ /* 0x010fca000f8ec0ff */
[----:B0-----:R-:W0:Y:S04]  /*0dc0*/  MUFU.RCP64H R3, R5 ;  /* 0x0000000500037308 */ /* 0x001e280000001800 */
[----:B------:R-:W1:Y:S01]  /*0dd0*/  LDS R0, [UR4] ;  /* 0x00000004ff007984 */ /* 0x000e620008000800 */
[----:B0-----:R-:W-:-:S08]  /*0de0*/  DFMA R8, -R4, R2, 1 ;  /* 0x3ff000000408742b */ /* 0x001fd00000000102 */
[----:B------:R-:W-:-:S08]  /*0df0*/  DFMA R8, R8, R8, R8 ;  /* 0x000000080808722b */ /* 0x000fd00000000008 */
[----:B------:R-:W-:-:S08]  /*0e00*/  DFMA R8, R2, R8, R2 ;  /* 0x000000080208722b */ /* 0x000fd00000000002 */
[----:B------:R-:W-:-:S08]  /*0e10*/  DFMA R2, -R4, R8, 1 ;  /* 0x3ff000000402742b */ /* 0x000fd00000000108 */
[----:B------:R-:W-:-:S08]  /*0e20*/  DFMA R2, R8, R2, R8 ;  /* 0x000000020802722b */ /* 0x000fd00000000008 */
[----:B------:R-:W-:-:S08]  /*0e30*/  DMUL R8, R2, 2 ;  /* 0x4000000002087828 */ /* 0x000fd00000000000 */
[----:B--2---:R-:W-:-:S08]  /*0e40*/  DFMA R12, -R4, R8, 2 ;  /* 0x40000000040c742b */ /* 0x004fd00000000108 */
[----:B------:R-:W-:-:S10]  /*0e50*/  DFMA R2, R2, R12, R8 ;  /* 0x0000000c0202722b */ /* 0x000fd40000000008 */
[----:B------:R-:W-:-:S05]  /*0e60*/  FFMA R6, RZ, R5, R3 ;  /* 0x00000005ff067223 */ /* 0x000fca0000000003 */
[----:B------:R-:W-:-:S13]  /*0e70*/  FSETP.GT.AND P0, PT, |R6|, 1.469367938527859385e-39, PT ;  /* 0x001000000600780b */ /* 0x000fda0003f04200 */
[----:B-1----:R-:W-:Y:S05]  /*0e80*/  @P0 BRA `(.L_x_16) ;  /* 0x0000000000180947 */ /* 0x002fea0003800000 */
[----:B------:R-:W-:Y:S01]  /*0e90*/  IMAD.MOV.U32 R11, RZ, RZ, RZ ;  /* 0x000000ffff0b7224 */ /* 0x000fe200078e00ff */
[----:B------:R-:W-:Y:S01]  /*0ea0*/  MOV R6, 0xed0 ;  /* 0x00000ed000067802 */ /* 0x000fe20000000f00 */
[----:B------:R-:W-:-:S07]  /*0eb0*/  IMAD.MOV.U32 R12, RZ, RZ, 0x40000000 ;  /* 0x40000000ff0c7424 */ /* 0x000fce00078e00ff */
[----:B------:R-:W-:Y:S05]  /*0ec0*/  CALL.REL.NOINC `($__internal_0_$__cuda_sm20_div_rn_f64_full) ;  /* 0x0000000800287944 */ /* 0x000fea0003c00000 */
[----:B------:R-:W-:Y:S01]  /*0ed0*/  MOV R2, R16 ;  /* 0x0000001000027202 */ /* 0x000fe20000000f00 */
[----:B------:R-:W-:-:S07]  /*0ee0*/  IMAD.MOV.U32 R3, RZ, RZ, R17 ;  /* 0x000000ffff037224 */ /* 0x000fce00078e0011 */
.L_x_16:
[----:B------:R-:W0:Y:S01]  /*0ef0*/  LDCU UR4, c[0x0][0x390] ;  /* 0x00007200ff0477ac */ /* 0x000e220008000800 */
[----:B------:R-:W-:Y:S01]  /*0f00*/  FMUL R9, R0, R0 ;  /* 0x0000000000097220 */ /* 0x000fe20000400000 */
[----:B0-----:R-:W-:-:S04]  /*0f10*/  ULEA.HI UR4, UR4, UR4, URZ, 0x1 ;  /* 0x0000000404047291 */ /* 0x001fc8000f8f08ff */
[----:B------:R-:W-:-:S12]  /*0f20*/  USHF.R.S32.HI UR7, URZ, 0x1, UR4 ;  /* 0x00000001ff077899 */ /* 0x000fd80008011404 */
.L_x_22:
[----:B0-----:R-:W0:Y:S01]  /*0f30*/  LDC R14, c[0x0][0x390] ;  /* 0x0000e400ff0e7b82 */ /* 0x001e220000000800 */
[----:B------:R-:W-:Y:S01]  /*0f40*/  VIADD R0, R7, UR7 ;  /* 0x0000000707007c36 */ /* 0x000fe20008000000 */
[----:B------:R-:W-:Y:S04]  /*0f50*/  BSSY.RECONVERGENT B0, `(.L_x_17) ;  /* 0x000007d000007945 */ /* 0x000fe80003800200 */
[----:B------:R-:W-:Y:S02]  /*0f60*/  IABS R12, R0 ;  /* 0x00000000000c7213 */ /* 0x000fe40000000000 */
[----:B------:R-:W-:Y:S02]  /*0f70*/  ISETP.GE.AND P2, PT, R0, RZ, PT ;  /* 0x000000ff0000720c */ /* 0x000fe40003f46270 */
[----:B0-----:R-:W-:-:S04]  /*0f80*/  IABS R8, R14 ;  /* 0x0000000e00087213 */ /* 0x001fc80000000000 */
[----:B------:R-:W0:Y:S08]  /*0f90*/  I2F.RP R6, R8 ;  /* 0x0000000800067306 */ /* 0x000e300000209400 */
[----:B0-----:R-:W0:Y:S02]  /*0fa0*/  MUFU.RCP R6, R6 ;  /* 0x0000000600067308 */ /* 0x001e240000001000 */
[----:B0-----:R-:W-:-:S06]  /*0fb0*/  VIADD R4, R6, 0xffffffe ;  /* 0x0ffffffe06047836 */ /* 0x001fcc0000000000 */
[----:B------:R0:W1:Y:S02]  /*0fc0*/  F2I.FTZ.U32.TRUNC.NTZ R5, R4 ;  /* 0x0000000400057305 */ /* 0x000064000021f000 */
[----:B0-----:R-:W-:Y:S02]  /*0fd0*/  IMAD.MOV.U32 R4, RZ, RZ, RZ ;  /* 0x000000ffff047224 */ /* 0x001fe400078e00ff */
[----:B-1----:R-:W-:-:S04]  /*0fe0*/  IMAD.MOV R11, RZ, RZ, -R5 ;  /* 0x000000ffff0b7224 */ /* 0x002fc800078e0a05 */
[----:B------:R-:W-:-:S04]  /*0ff0*/  IMAD R11, R11, R8, RZ ;  /* 0x000000080b0b7224 */ /* 0x000fc800078e02ff */
[----:B------:R-:W-:-:S04]  /*1000*/  IMAD.HI.U32 R5, R5, R11, R4 ;  /* 0x0000000b05057227 */ /* 0x000fc800078e0004 */
[----:B------:R-:W-:-:S04]  /*1010*/  IMAD.MOV.U32 R11, RZ, RZ, R12 ;  /* 0x000000ffff0b7224 */ /* 0x000fc800078e000c */
[----:B------:R-:W-:-:S04]  /*1020*/  IMAD.HI.U32 R5, R5, R11, RZ ;  /* 0x0000000b05057227 */ /* 0x000fc800078e00ff */
[----:B------:R-:W-:-:S04]  /*1030*/  IMAD.MOV R5, RZ, RZ, -R5 ;  /* 0x000000ffff057224 */ /* 0x000fc800078e0a05 */
[----:B------:R-:W-:-:S05]  /*1040*/  IMAD R11, R8, R5, R11 ;  /* 0x00000005080b7224 */ /* 0x000fca00078e020b */
[----:B------:R-:W-:-:S13]  /*1050*/  ISETP.GT.U32.AND P0, PT, R8, R11, PT ;  /* 0x0000000b0800720c */ /* 0x000fda0003f04070 */
[----:B------:R-:W-:Y:S01]  /*1060*/  @!P0 IMAD.IADD R11, R11, 0x1, -R8 ;  /* 0x000000010b0b8824 */ /* 0x000fe200078e0a08 */
[----:B------:R-:W-:-:S04]  /*1070*/  ISETP.NE.AND P0, PT, R14, RZ, PT ;  /* 0x000000ff0e00720c */ /* 0x000fc80003f05270 */
[----:B------:R-:W-:-:S13]  /*1080*/  ISETP.GT.U32.AND P1, PT, R8, R11, PT ;  /* 0x0000000b0800720c */ /* 0x000fda0003f24070 */
[----:B------:R-:W-:-:S04]  /*1090*/  @!P1 IMAD.IADD R11, R11, 0x1, -R8 ;  /* 0x000000010b0b9824 */ /* 0x000fc800078e0a08 */
[----:B------:R-:W-:Y:S01]  /*10a0*/  @!P2 IMAD.MOV R11, RZ, RZ, -R11 ;  /* 0x000000ffff0ba224 */ /* 0x000fe200078e0a0b */
[----:B------:R-:W-:-:S04]  /*10b0*/  @!P0 LOP3.LUT R11, RZ, R14, RZ, 0x33, !PT ;  /* 0x0000000eff0b8212 */ /* 0x000fc800078e33ff */
[----:B------:R-:W-:-:S13]  /*10c0*/  ISETP.GT.AND P0, PT, R11, UR7, PT ;  /* 0x000000070b007c0c */ /* 0x000fda000bf04270 */
[----:B------:R-:W-:Y:S05]  /*10d0*/  @P0 BRA `(.L_x_18) ;  /* 0x0000000400900947 */ /* 0x000fea0003800000 */
[----:B------:R-:W-:Y:S01]  /*10e0*/  I2FP.F32.S32 R5, R7 ;  /* 0x0000000700057245 */ /* 0x000fe20000201400 */
[----:B------:R-:W-:Y:S01]  /*10f0*/  UMOV UR4, 0x54442d18 ;  /* 0x54442d1800047882 */ /* 0x000fe20000000000 */
[----:B------:R-:W-:Y:S01]  /*1100*/  UMOV UR5, 0x400921fb ;  /* 0x400921fb00057882 */ /* 0x000fe20000000000 */
[----:B------:R-:W-:Y:S02]  /*1110*/  BSSY.RECONVERGENT B1, `(.L_x_19) ;  /* 0x0000046000017945 */ /* 0x000fe40003800200 */
[----:B------:R-:W-:-:S04]  /*1120*/  FMUL R0, R10, R5 ;  /* 0x000000050a007220 */ /* 0x000fc80000400000 */
[----:B------:R-:W0:Y:S02]  /*1130*/  F2F.F64.F32 R4, R0 ;  /* 0x0000000000047310 */ /* 0x000e240000201800 */
[----:B0-----:R-:W-:Y:S01]  /*1140*/  DADD R4, R4, -UR4 ;  /* 0x8000000404047e29 */ /* 0x001fe20008000000 */
[----:B------:R-:W0:Y:S09]  /*1150*/  LDCU UR4, c[0x0][0x380] ;  /* 0x00007000ff0477ac */ /* 0x000e320008000800 */
[----:B------:R-:W0:Y:S02]  /*1160*/  F2F.F32.F64 R4, R4 ;  /* 0x0000000400047310 */ /* 0x000e240000301000 */
[----:B0-----:R-:W-:-:S04]  /*1170*/  FMUL.D2 R15, R4, UR4 ;  /* 0x00000004040f7c20 */ /* 0x001fc80008300000 */
[C---:B------:R-:W-:Y:S01]  /*1180*/  FMUL R6, R15.reuse, 0.63661974668502807617 ;  /* 0x3f22f9830f067820 */ /* 0x040fe20000400000 */
[----:B------:R-:W-:-:S05]  /*1190*/  FSETP.GE.AND P0, PT, |R15|, 105615, PT ;  /* 0x47ce47800f00780b */ /* 0x000fca0003f06200 */
[----:B------:R-:W0:Y:S02]  /*11a0*/  F2I.NTZ R6, R6 ;  /* 0x0000000600067305 */ /* 0x000e240000203100 */
[----:B0-----:R-:W-:-:S05]  /*11b0*/  I2FP.F32.S32 R8, R6 ;  /* 0x0000000600087245 */ /* 0x001fca0000201400 */
        /* <DEDUP_REMOVED lines=8> */
[----:B------:R-:W-:Y:S01]  /*1240*/  IMAD.SHL.U32 R4, R15, 0x100, RZ ;  /* 0x000001000f047824 */ /* 0x000fe200078e00ff */
[----:B------:R-:W0:Y:S01]  /*1250*/  LDCU.64 UR10, c[0x4][URZ] ;  /* 0x01000000ff0a77ac */ /* 0x000e220008000a00 */
[----:B------:R-:W-:Y:S02]  /*1260*/  IMAD.MOV.U32 R8, RZ, RZ, RZ ;  /* 0x000000ffff087224 */ /* 0x000fe400078e00ff */
[----:B------:R-:W-:Y:S01]  /*1270*/  IMAD.MOV.U32 R0, RZ, RZ, R1 ;  /* 0x000000ffff007224 */ /* 0x000fe200078e0001 */
[----:B------:R-:W-:Y:S01]  /*1280*/  LOP3.LUT R19, R4, 0x80000000, RZ, 0xfc, !PT ;  /* 0x8000000004137812 */ /* 0x000fe200078efcff */
[----:B------:R-:W-:Y:S01]  /*1290*/  UMOV UR5, URZ ;  /* 0x000000ff00057c82 */ /* 0x000fe20008000000 */
[----:B------:R-:W-:-:S05]  /*12a0*/  UMOV UR4, URZ ;  /* 0x000000ff00047c82 */ /* 0x000fca0008000000 */
.L_x_21:
[----:B0-----:R-:W-:Y:S02]  /*12b0*/  IMAD.U32 R12, RZ, RZ, UR10 ;  /* 0x0000000aff0c7e24 */ /* 0x001fe4000f8e00ff */
[----:B------:R-:W-:-:S05]  /*12c0*/  IMAD.U32 R13, RZ, RZ, UR11 ;  /* 0x0000000bff0d7e24 */ /* 0x000fca000f8e00ff */
[----:B------:R-:W2:Y:S01]  /*12d0*/  LDG.E.CONSTANT R4, desc[UR8][R12.64] ;  /* 0x000000080c047981 */ /* 0x000ea2000c1e9900 */
[----:B------:R-:W-:Y:S02]  /*12e0*/  UIADD3 UR10, UP0, UPT, UR10, 0x4, URZ ;  /* 0x000000040a0a7890 */ /* 0x000fe4000ff1e0ff */
[----:B------:R-:W-:Y:S02]  /*12f0*/  UIADD3 UR4, UPT, UPT, UR4, 0x1, URZ ;  /* 0x0000000104047890 */ /* 0x000fe4000fffe0ff */
[----:B------:R-:W-:Y:S02]  /*1300*/  UIADD3.X UR11, UPT, UPT, URZ, UR11, URZ, UP0, !UPT ;  /* 0x0000000bff0b7290 */ /* 0x000fe400087fe4ff */
[----:B------:R-:W-:Y:S01]  /*1310*/  UISETP.NE.AND UP0, UPT, UR4, 0x6, UPT ;  /* 0x000000060400788c */ /* 0x000fe2000bf05270 */
[----:B--2---:R-:W-:-:S03]  /*1320*/  IMAD.WIDE.U32 R4, R4, R19, RZ ;  /* 0x0000001304047225 */ /* 0x004fc600078e00ff */
[----:B------:R-:W-:-:S04]  /*1330*/  IADD3 R17, P0, PT, R4, R8, RZ ;  /* 0x0000000804117210 */ /* 0x000fc80007f1e0ff */
[----:B------:R-:W-:Y:S01]  /*1340*/  IADD3.X R8, PT, PT, R5, UR5, RZ, P0, !PT ;  /* 0x0000000505087c10 */ /* 0x000fe200087fe4ff */
[----:B------:R0:W-:Y:S02]  /*1350*/  STL [R0], R17 ;  /* 0x0000001100007387 */ /* 0x0001e40000100800 */
[----:B0-----:R-:W-:Y:S01]  /*1360*/  VIADD R0, R0, 0x4 ;  /* 0x0000000400007836 */ /* 0x001fe20000000000 */
[----:B------:R-:W-:Y:S06]  /*1370*/  BRA.U UP0, `(.L_x_21) ;  /* 0xfffffffd00cc7547 */ /* 0x000fec000b83ffff */
[----:B------:R-:W-:Y:S01]  /*1380*/  SHF.R.U32.HI R6, RZ, 0x17, R15 ;  /* 0x00000017ff067819 */ /* 0x000fe2000001160f */
[----:B------:R0:W-:Y:S03]  /*1390*/  STL [R1+0x18], R8 ;  /* 0x0000180801007387 */ /* 0x0001e60000100800 */
[C---:B------:R-:W-:Y:S02]  /*13a0*/  LOP3.LUT R0, R6.reuse, 0xe0, RZ, 0xc0, !PT ;  /* 0x000000e006007812 */ /* 0x040fe400078ec0ff */
[----:B------:R-:W-:Y:S02]  /*13b0*/  LOP3.LUT P0, RZ, R6, 0x1f, RZ, 0xc0, !PT ;  /* 0x0000001f06ff7812 */ /* 0x000fe4000780c0ff */
[----:B------:R-:W-:-:S04]  /*13c0*/  IADD3 R0, PT, PT, R0, -0x80, RZ ;  /* 0xffffff8000007810 */ /* 0x000fc80007ffe0ff */
[----:B------:R-:W-:-:S05]  /*13d0*/  SHF.R.U32.HI R0, RZ, 0x5, R0 ;  /* 0x00000005ff007819 */ /* 0x000fca0000011600 */
[----:B------:R-:W-:-:S05]  /*13e0*/  IMAD R16, R0, -0x4, R1 ;  /* 0xfffffffc00107824 */ /* 0x000fca00078e0201 */
[----:B------:R-:W2:Y:S04]  /*13f0*/  LDL R0, [R16+0x18] ;  /* 0x0000180010007983 */ /* 0x000ea80000100800 */
[----:B------:R-:W2:Y:S04]  /*1400*/  LDL R5, [R16+0x14] ;  /* 0x0000140010057983 */ /* 0x000ea80000100800 */
[----:B------:R-:W3:Y:S01]  /*1410*/  @P0 LDL R4, [R16+0x10] ;  /* 0x0000100010040983 */ /* 0x000ee20000100800 */
[----:B------:R-:W-:Y:S01]  /*1420*/  LOP3.LUT R6, R6, 0x1f, RZ, 0xc0, !PT ;  /* 0x0000001f06067812 */ /* 0x000fe200078ec0ff */
[----:B------:R-:W-:Y:S01]  /*1430*/  UMOV UR4, 0x54442d19 ;  /* 0x54442d1900047882 */ /* 0x000fe20000000000 */
[----:B------:R-:W-:-:S02]  /*1440*/  UMOV UR5, 0x3bf921fb ;  /* 0x3bf921fb00057882 */ /* 0x000fc40000000000 */
[-C--:B--2---:R-:W-:Y:S02]  /*1450*/  @P0 SHF.L.W.U32.HI R0, R5, R6.reuse, R0 ;  /* 0x0000000605000219 */ /* 0x084fe40000010e00 */
[----:B---3--:R-:W-:Y:S02]  /*1460*/  @P0 SHF.L.W.U32.HI R5, R4, R6, R5 ;  /* 0x0000000604050219 */ /* 0x008fe40000010e05 */
[----:B------:R-:W-:Y:S02]  /*1470*/  ISETP.GE.AND P0, PT, R15, RZ, PT ;  /* 0x000000ff0f00720c */ /* 0x000fe40003f06270 */
[C---:B------:R-:W-:Y:S01]  /*1480*/  SHF.L.W.U32.HI R4, R5.reuse, 0x2, R0 ;  /* 0x0000000205047819 */ /* 0x040fe20000010e00 */
[----:B------:R-:W-:-:S03]  /*1490*/  IMAD.SHL.U32 R5, R5, 0x4, RZ ;  /* 0x0000000405057824 */ /* 0x000fc600078e00ff */
[----:B------:R-:W-:Y:S02]  /*14a0*/  SHF.R.S32.HI R6, RZ, 0x1f, R4 ;  /* 0x0000001fff067819 */ /* 0x000fe40000011404 */
[----:B------:R-:W-:Y:S02]  /*14b0*/  LOP3.LUT R15, R4, R15, RZ, 0x3c, !PT ;  /* 0x0000000f040f7212 */ /* 0x000fe400078e3cff */
[C---:B------:R-:W-:Y:S02]  /*14c0*/  LOP3.LUT R12, R6.reuse, R5, RZ, 0x3c, !PT ;  /* 0x00000005060c7212 */ /* 0x040fe400078e3cff */
[----:B------:R-:W-:Y:S02]  /*14d0*/  LOP3.LUT R13, R6, R4, RZ, 0x3c, !PT ;  /* 0x00000004060d7212 */ /* 0x000fe400078e3cff */
[----:B------:R-:W-:Y:S02]  /*14e0*/  SHF.R.U32.HI R5, RZ, 0x1e, R0 ;  /* 0x0000001eff057819 */ /* 0x000fe40000011600 */
[----:B------:R-:W-:-:S02]  /*14f0*/  ISETP.GE.AND P1, PT, R15, RZ, PT ;  /* 0x000000ff0f00720c */ /* 0x000fc40003f26270 */
[----:B------:R-:W1:Y:S01]  /*1500*/  I2F.F64.S64 R12, R12 ;  /* 0x0000000c000c7312 */ /* 0x000e620000301c00 */
[----:B------:R-:W-:-:S05]  /*1510*/  LEA.HI R6, R4, R5, RZ, 0x1 ;  /* 0x0000000504067211 */ /* 0x000fca00078f08ff */
[----:B------:R-:W-:-:S04]  /*1520*/  IMAD.MOV R0, RZ, RZ, -R6 ;  /* 0x000000ffff007224 */ /* 0x000fc800078e0a06 */
[----:B------:R-:W-:Y:S01]  /*1530*/  @!P0 IMAD.MOV.U32 R6, RZ, RZ, R0 ;  /* 0x000000ffff068224 */ /* 0x000fe200078e0000 */
[----:B-1----:R-:W-:-:S10]  /*1540*/  DMUL R16, R12, UR4 ;  /* 0x000000040c107c28 */ /* 0x002fd40008000000 */
[----:B------:R-:W1:Y:S02]  /*1550*/  F2F.F32.F64 R16, R16 ;  /* 0x0000001000107310 */ /* 0x000e640000301000 */
[----:B01----:R-:W-:-:S07]  /*1560*/  FSEL R0, -R16, R16, !P1 ;  /* 0x0000001010007208 */ /* 0x003fce0004800100 */
.L_x_20:
[----:B------:R-:W-:Y:S05]  /*1570*/  BSYNC.RECONVERGENT B1 ;  /* 0x0000000000017941 */ /* 0x000fea0003800200 */
.L_x_19:
        /* <DEDUP_REMOVED lines=8> */
[----:B------:R-:W0:Y:S01]  /*1600*/  LDCU UR4, c[0x0][0x394] ;  /* 0x00007280ff0477ac */ /* 0x000e220008000800 */
[----:B------:R-:W-:-:S02]  /*1610*/  FSEL R0, R0, 1, P0 ;  /* 0x3f80000000007808 */ /* 0x000fc40000000000 */
[----:B------:R-:W-:Y:S02]  /*1620*/  FSEL R4, R4, -0.00019574658654164522886, !P0 ;  /* 0xb94d415304047808 */ /* 0x000fe40004000000 */
[----:B------:R-:W-:Y:S01]  /*1630*/  FSEL R8, R8, 0.0083327032625675201416, !P0 ;  /* 0x3c0885e408087808 */ /* 0x000fe20004000000 */
[----:B------:R-:W-:Y:S01]  /*1640*/  FFMA R13, R5, R0, RZ ;  /* 0x00000000050d7223 */ /* 0x000fe200000000ff */
[----:B------:R-:W-:-:S03]  /*1650*/  FSEL R15, -R15, -0.16666662693023681641, !P0 ;  /* 0xbe2aaaa80f0f7808 */ /* 0x000fc60004000100 */
[----:B------:R-:W-:-:S04]  /*1660*/  FFMA R4, R5, R4, R8 ;  /* 0x0000000405047223 */ /* 0x000fc80000000008 */
[----:B------:R-:W-:-:S04]  /*1670*/  FFMA R4, R5, R4, R15 ;  /* 0x0000000405047223 */ /* 0x000fc8000000000f */
[----:B------:R-:W-:Y:S02]  /*1680*/  FFMA R0, R13, R4, R0 ;  /* 0x000000040d007223 */ /* 0x000fe40000000000 */
[----:B------:R-:W1:Y:S02]  /*1690*/  LDC.64 R12, c[0x0][0x388] ;  /* 0x0000e200ff0c7b82 */ /* 0x000e640000000a00 */
[----:B------:R-:W-:-:S04]  /*16a0*/  @P1 FADD R0, RZ, -R0 ;  /* 0x80000000ff001221 */ /* 0x000fc80000000000 */
[----:B------:R-:W2:Y:S02]  /*16b0*/  F2F.F64.F32 R4, R0 ;  /* 0x0000000000047310 */ /* 0x000ea40000201800 */
[----:B--2---:R-:W-:Y:S01]  /*16c0*/  DMUL R4, R4, R2 ;  /* 0x0000000204047228 */ /* 0x004fe20000000000 */
[----:B-1----:R-:W-:-:S09]  /*16d0*/  IMAD.WIDE R12, R11, 0x4, R12 ;  /* 0x000000040b0c7825 */ /* 0x002fd200078e020c */
[----:B------:R-:W1:Y:S02]  /*16e0*/  F2F.F32.F64 R4, R4 ;  /* 0x0000000400047310 */ /* 0x000e640000301000 */
[----:B-1----:R-:W-:-:S04]  /*16f0*/  FMUL R6, R9, |R4| ;  /* 0x4000000409067220 */ /* 0x002fc80000400000 */
[----:B0-----:R-:W-:-:S05]  /*1700*/  FMUL R11, R6, UR4 ;  /* 0x00000004060b7c20 */ /* 0x001fca0008400000 */
[----:B------:R0:W-:Y:S02]  /*1710*/  STG.E desc[UR8][R12.64], R11 ;  /* 0x0000000b0c007986 */ /* 0x0001e4000c101908 */
.L_x_18:
[----:B------:R-:W-:Y:S05]  /*1720*/  BSYNC.RECONVERGENT B0 ;  /* 0x0000000000007941 */ /* 0x000fea0003800200 */
.L_x_17:
[----:B------:R-:W-:-:S05]  /*1730*/  VIADD R7, R7, UR6 ;  /* 0x0000000607077c36 */ /* 0x000fca0008000000 */
[----:B------:R-:W-:-:S13]  /*1740*/  ISETP.GE.AND P0, PT, R7, R14, PT ;  /* 0x0000000e0700720c */ /* 0x000fda0003f06270 */
[----:B------:R-:W-:Y:S05]  /*1750*/  @!P0 BRA `(.L_x_22) ;  /* 0xfffffff400f48947 */ /* 0x000fea000383ffff */
[----:B------:R-:W-:Y:S05]  /*1760*/  EXIT ;  /* 0x000000000000794d */ /* 0x000fea0003800000 */
        .weak           $__internal_0_$__cuda_sm20_div_rn_f64_full
        .type           $__internal_0_$__cuda_sm20_div_rn_f64_full,@function
        .size           $__internal_0_$__cuda_sm20_div_rn_f64_full,($__internal_1_$__cuda_sm3x_div_rn_noftz_f32_slowpath - $__internal_0_$__cuda_sm20_div_rn_f64_full)
$__internal_0_$__cuda_sm20_div_rn_f64_full:
[C---:B------:R-:W-:Y:S01]  /*1770*/  FSETP.GEU.AND P0, PT, |R5|.reuse, 1.469367938527859385e-39, PT ;  /* 0x001000000500780b */ /* 0x040fe20003f0e200 */
[----:B------:R-:W-:Y:S01]  /*1780*/  IMAD.MOV.U32 R14, RZ, RZ, 0x1 ;  /* 0x00000001ff0e7424 */ /* 0x000fe200078e00ff */
[C---:B------:R-:W-:Y:S02]  /*1790*/  LOP3.LUT R2, R5.reuse, 0x800fffff, RZ, 0xc0, !PT ;  /* 0x800fffff05027812 */ /* 0x040fe400078ec0ff */
[----:B------:R-:W-:Y:S02]  /*17a0*/  LOP3.LUT R17, R5, 0x7ff00000, RZ, 0xc0, !PT ;  /* 0x7ff0000005117812 */ /* 0x000fe400078ec0ff */
[----:B------:R-:W-:Y:S01]  /*17b0*/  LOP3.LUT R3, R2, 0x3ff00000, RZ, 0xfc, !PT ;  /* 0x3ff0000002037812 */ /* 0x000fe200078efcff */
[----:B------:R-:W-:-:S06]  /*17c0*/  IMAD.MOV.U32 R2, RZ, RZ, R4 ;  /* 0x000000ffff027224 */ /* 0x000fcc00078e0004 */
[----:B------:R-:W-:-:S06]  /*17d0*/  @!P0 DMUL R2, R4, 8.98846567431157953865e+307 ;  /* 0x7fe0000004028828 */ /* 0x000fcc0000000000 */
[----:B------:R-:W0:Y:S02]  /*17e0*/  MUFU.RCP64H R15, R3 ;  /* 0x00000003000f7308 */ /* 0x000e240000001800 */
[----:B0-----:R-:W-:-:S08]  /*17f0*/  DFMA R8, R14, -R2, 1 ;  /* 0x3ff000000e08742b */ /* 0x001fd00000000802 */
[----:B------:R-:W-:-:S08]  /*1800*/  DFMA R8, R8, R8, R8 ;  /* 0x000000080808722b */ /* 0x000fd00000000008 */
[----:B------:R-:W-:Y:S01]  /*1810*/  DFMA R14, R14, R8, R14 ;  /* 0x000000080e0e722b */ /* 0x000fe2000000000e */
[----:B------:R-:W-:Y:S02]  /*1820*/  IMAD.MOV.U32 R9, RZ, RZ, R12 ;  /* 0x000000ffff097224 */ /* 0x000fe400078e000c */
[----:B------:R-:W-:Y:S02]  /*1830*/  IMAD.MOV.U32 R8, RZ, RZ, R11 ;  /* 0x000000ffff087224 */ /* 0x000fe400078e000b */
[----:B------:R-:W-:Y:S01]  /*1840*/  IMAD.MOV.U32 R11, RZ, RZ, 0x1ca00000 ;  /* 0x1ca00000ff0b7424 */ /* 0x000fe200078e00ff */
[----:B------:R-:W-:Y:S02]  /*1850*/  LOP3.LUT R16, R9, 0x7ff00000, RZ, 0xc0, !PT ;  /* 0x7ff0000009107812 */ /* 0x000fe400078ec0ff */
[----:B------:R-:W-:Y:S01]  /*1860*/  DFMA R18, R14, -R2, 1 ;  /* 0x3ff000000e12742b */ /* 0x000fe20000000802 */
[----:B------:R-:W-:Y:S01]  /*1870*/  IMAD.MOV.U32 R12, RZ, RZ, R8 ;  /* 0x000000ffff0c7224 */ /* 0x000fe200078e0008 */
[----:B------:R-:W-:Y:S01]  /*1880*/  ISETP.GE.U32.AND P1, PT, R16, R17, PT ;  /* 0x000000111000720c */ /* 0x000fe20003f26070 */
[----:B------:R-:W-:-:S03]  /*1890*/  IMAD.MOV.U32 R23, RZ, RZ, R16 ;  /* 0x000000ffff177224 */ /* 0x000fc600078e0010 */
[----:B------:R-:W-:Y:S02]  /*18a0*/  SEL R13, R11, 0x63400000, !P1 ;  /* 0x634000000b0d7807 */ /* 0x000fe40004800000 */
[----:B------:R-:W-:Y:S01]  /*18b0*/  DFMA R14, R14, R18, R14 ;  /* 0x000000120e0e722b */ /* 0x000fe2000000000e */
[----:B------:R-:W-:Y:S02]  /*18c0*/  FSETP.GEU.AND P1, PT, |R9|, 1.469367938527859385e-39, PT ;  /* 0x001000000900780b */ /* 0x000fe40003f2e200 */
[----:B------:R-:W-:-:S11]  /*18d0*/  LOP3.LUT R13, R13, 0x800fffff, R9, 0xf8, !PT ;  /* 0x800fffff0d0d7812 */ /* 0x000fd600078ef809 */
[----:B------:R-:W-:Y:S05]  /*18e0*/  @P1 BRA `(.L_x_23) ;  /* 0x0000000000201947 */ /* 0x000fea0003800000 */
[----:B------:R-:W-:Y:S01]  /*18f0*/  LOP3.LUT R19, R5, 0x7ff00000, RZ, 0xc0, !PT ;  /* 0x7ff0000005137812 */ /* 0x000fe200078ec0ff */
[----:B------:R-:W-:-:S03]  /*1900*/  IMAD.MOV.U32 R18, RZ, RZ, RZ ;  /* 0x000000ffff127224 */ /* 0x000fc600078e00ff */
[----:B------:R-:W-:-:S04]  /*1910*/  ISETP.GE.U32.AND P1, PT, R16, R19, PT ;  /* 0x000000131000720c */ /* 0x000fc80003f26070 */
[----:B------:R-:W-:-:S04]  /*1920*/  SEL R19, R11, 0x63400000, !P1 ;  /* 0x634000000b137807 */ /* 0x000fc80004800000 */
[----:B------:R-:W-:-:S04]  /*1930*/  LOP3.LUT R19, R19, 0x80000000, R9, 0xf8, !PT ;  /* 0x8000000013137812 */ /* 0x000fc800078ef809 */
[----:B------:R-:W-:-:S06]  /*1940*/  LOP3.LUT R19, R19, 0x100000, RZ, 0xfc, !PT ;  /* 0x0010000013137812 */ /* 0x000fcc00078efcff */
[----:B------:R-:W-:-:S10]  /*1950*/  DFMA R12, R12, 2, -R18 ;  /* 0x400000000c0c782b */ /* 0x000fd40000000812 */
[----:B------:R-:W-:-:S07]  /*1960*/  LOP3.LUT R23, R13, 0x7ff00000, RZ, 0xc0, !PT ;  /* 0x7ff000000d177812 */ /* 0x000fce00078ec0ff */
.L_x_23:
[----:B------:R-:W-:Y:S01]  /*1970*/  IMAD.MOV.U32 R22, RZ, RZ, R17 ;  /* 0x000000ffff167224 */ /* 0x000fe200078e0011 */
[----:B------:R-:W-:Y:S01]  /*1980*/  @!P0 LOP3.LUT R22, R3, 0x7ff00000, RZ, 0xc0, !PT ;  /* 0x7ff0000003168812 */ /* 0x000fe200078ec0ff */
[----:B------:R-:W-:Y:S01]  /*1990*/  VIADD R17, R23, 0xffffffff ;  /* 0xffffffff17117836 */ /* 0x000fe20000000000 */
[----:B------:R-:W-:Y:S02]  /*19a0*/  DMUL R18, R14, R12 ;  /* 0x0000000c0e127228 */ /* 0x000fe40000000000 */
[----:B------:R-:W-:Y:S02]  /*19b0*/  IADD3 R24, PT, PT, R22, -0x1, RZ ;  /* 0xffffffff16187810 */ /* 0x000fe40007ffe0ff */
[----:B------:R-:W-:-:S04]  /*19c0*/  ISETP.GT.U32.AND P0, PT, R17, 0x7feffffe, PT ;  /* 0x7feffffe1100780c */ /* 0x000fc80003f04070 */
[----:B------:R-:W-:Y:S01]  /*19d0*/  ISETP.GT.U32.OR P0, PT, R24, 0x7feffffe, P0 ;  /* 0x7feffffe1800780c */ /* 0x000fe20000704470 */
[----:B------:R-:W-:-:S08]  /*19e0*/  DFMA R20, R18, -R2, R12 ;  /* 0x800000021214722b */ /* 0x000fd0000000000c */
[----:B------:R-:W-:-:S04]  /*19f0*/  DFMA R14, R14, R20, R18 ;  /* 0x000000140e0e722b */ /* 0x000fc80000000012 */
[----:B------:R-:W-:Y:S07]  /*1a00*/  @P0 BRA `(.L_x_24) ;  /* 0x00000000006c0947 */ /* 0x000fee0003800000 */
[----:B------:R-:W-:-:S04]  /*1a10*/  LOP3.LUT R9, R5, 0x7ff00000, RZ, 0xc0, !PT ;  /* 0x7ff0000005097812 */ /* 0x000fc800078ec0ff */
[CC--:B------:R-:W-:Y:S02]  /*1a20*/  VIADDMNMX R8, R16.reuse, -R9.reuse, 0xb9600000, !PT ;  /* 0xb960000010087446 */ /* 0x0c0fe40007800909 */
[----:B------:R-:W-:Y:S02]  /*1a30*/  ISETP.GE.U32.AND P0, PT, R16, R9, PT ;  /* 0x000000091000720c */ /* 0x000fe40003f06070 */
[----:B------:R-:W-:Y:S02]  /*1a40*/  VIMNMX R8, PT, PT, R8, 0x46a00000, PT ;  /* 0x46a0000008087848 */ /* 0x000fe40003fe0100 */
[----:B------:R-:W-:-:S05]  /*1a50*/  SEL R11, R11, 0x63400000, !P0 ;  /* 0x634000000b0b7807 */ /* 0x000fca0004000000 */
[----:B------:R-:W-:Y:S02]  /*1a60*/  IMAD.IADD R11, R8, 0x1, -R11 ;  /* 0x00000001080b7824 */ /* 0x000fe400078e0a0b */
[----:B------:R-:W-:Y:S02]  /*1a70*/  IMAD.MOV.U32 R8, RZ, RZ, RZ ;  /* 0x000000ffff087224 */ /* 0x000fe400078e00ff */
[----:B------:R-:W-:-:S06]  /*1a80*/  VIADD R9, R11, 0x7fe00000 ;  /* 0x7fe000000b097836 */ /* 0x000fcc0000000000 */
[----:B------:R-:W-:-:S10]  /*1a90*/  DMUL R16, R14, R8 ;  /* 0x000000080e107228 */ /* 0x000fd40000000000 */
[----:B------:R-:W-:-:S13]  /*1aa0*/  FSETP.GTU.AND P0, PT, |R17|, 1.469367938527859385e-39, PT ;  /* 0x001000001100780b */ /* 0x000fda0003f0c200 */
[----:B------:R-:W-:Y:S05]  /*1ab0*/  @P0 BRA `(.L_x_25) ;  /* 0x0000000000940947 */ /* 0x000fea0003800000 */
[----:B------:R-:W-:Y:S01]  /*1ac0*/  DFMA R2, R14, -R2, R12 ;  /* 0x800000020e02722b */ /* 0x000fe2000000000c */
[----:B------:R-:W-:-:S09]  /*1ad0*/  IMAD.MOV.U32 R8, RZ, RZ, RZ ;  /* 0x000000ffff087224 */ /* 0x000fd200078e00ff */
[C---:B------:R-:W-:Y:S02]  /*1ae0*/  FSETP.NEU.AND P0, PT, R3.reuse, RZ, PT ;  /* 0x000000ff0300720b */ /* 0x040fe40003f0d000 */
[----:B------:R-:W-:-:S04]  /*1af0*/  LOP3.LUT R5, R3, 0x80000000, R5, 0x48, !PT ;  /* 0x8000000003057812 */ /* 0x000fc800078e4805 */
[----:B------:R-:W-:-:S07]  /*1b00*/  LOP3.LUT R9, R5, R9, RZ, 0xfc, !PT ;  /* 0x0000000905097212 */ /* 0x000fce00078efcff */
[----:B------:R-:W-:Y:S05]  /*1b10*/  @!P0 BRA `(.L_x_25) ;  /* 0x00000000007c8947 */ /* 0x000fea0003800000 */
[----:B------:R-:W-:Y:S01]  /*1b20*/  IMAD.MOV R3, RZ, RZ, -R11 ;  /* 0x000000ffff037224 */ /* 0x000fe200078e0a0b */
[----:B------:R-:W-:Y:S01]  /*1b30*/  DMUL.RP R8, R14, R8 ;  /* 0x000000080e087228 */ /* 0x000fe20000008000 */
[----:B------:R-:W-:-:S06]  /*1b40*/  IMAD.MOV.U32 R2, RZ, RZ, RZ ;  /* 0x000000ffff027224 */ /* 0x000fcc00078e00ff */
[----:B------:R-:W-:-:S03]  /*1b50*/  DFMA R2, R16, -R2, R14 ;  /* 0x800000021002722b */ /* 0x000fc6000000000e */
[----:B------:R-:W-:-:S03]  /*1b60*/  LOP3.LUT R5, R9, R5, RZ, 0x3c, !PT ;  /* 0x0000000509057212 */ /* 0x000fc600078e3cff */
[----:B------:R-:W-:-:S04]  /*1b70*/  IADD3 R2, PT, PT, -R11, -0x43300000, RZ ;  /* 0xbcd000000b027810 */ /* 0x000fc80007ffe1ff */
[----:B------:R-:W-:-:S04]  /*1b80*/  FSETP.NEU.AND P0, PT, |R3|, R2, PT ;  /* 0x000000020300720b */ /* 0x000fc80003f0d200 */
[----:B------:R-:W-:Y:S02]  /*1b90*/  FSEL R16, R8, R16, !P0 ;  /* 0x0000001008107208 */ /* 0x000fe40004000000 */
[----:B------:R-:W-:Y:S01]  /*1ba0*/  FSEL R17, R5, R17, !P0 ;  /* 0x0000001105117208 */ /* 0x000fe20004000000 */
[----:B------:R-:W-:Y:S06]  /*1bb0*/  BRA `(.L_x_25) ;  /* 0x0000000000547947 */ /* 0x000fec0003800000 */
.L_x_24:
[----:B------:R-:W-:-:S14]  /*1bc0*/  DSETP.NAN.AND P0, PT, R8, R8, PT ;  /* 0x000000080800722a */ /* 0x000fdc0003f08000 */
[----:B------:R-:W-:Y:S05]  /*1bd0*/  @P0 BRA `(.L_x_26) ;  /* 0x0000000000440947 */ /* 0x000fea0003800000 */
[----:B------:R-:W-:-:S14]  /*1be0*/  DSETP.NAN.AND P0, PT, R4, R4, PT ;  /* 0x000000040400722a */ /* 0x000fdc0003f08000 */
[----:B------:R-:W-:Y:S05]  /*1bf0*/  @P0 BRA `(.L_x_27) ;  /* 0x0000000000300947 */ /* 0x000fea0003800000 */
[----:B------:R-:W-:Y:S01]  /*1c00*/  ISETP.NE.AND P0, PT, R23, R22, PT ;  /* 0x000000161700720c */ /* 0x000fe20003f05270 */
[----:B------:R-:W-:Y:S02]  /*1c10*/  IMAD.MOV.U32 R16, RZ, RZ, 0x0 ;  /* 0x00000000ff107424 */ /* 0x000fe400078e00ff */
[----:B------:R-:W-:-:S10]  /*1c20*/  IMAD.MOV.U32 R17, RZ, RZ, -0x80000 ;  /* 0xfff80000ff117424 */ /* 0x000fd400078e00ff */
[----:B------:R-:W-:Y:S05]  /*1c30*/  @!P0 BRA `(.L_x_25) ;  /* 0x0000000000348947 */ /* 0x000fea0003800000 */
[----:B------:R-:W-:Y:S02]  /*1c40*/  ISETP.NE.AND P0, PT, R23, 0x7ff00000, PT ;  /* 0x7ff000001700780c */ /* 0x000fe40003f05270 */
[----:B------:R-:W-:Y:S02]  /*1c50*/  LOP3.LUT R17, R9, 0x80000000, R5, 0x48, !PT ;  /* 0x8000000009117812 */ /* 0x000fe400078e4805 */
[----:B------:R-:W-:-:S13]  /*1c60*/  ISETP.EQ.OR P0, PT, R22, RZ, !P0 ;  /* 0x000000ff1600720c */ /* 0x000fda0004702670 */
[----:B------:R-:W-:Y:S01]  /*1c70*/  @P0 LOP3.LUT R2, R17, 0x7ff00000, RZ, 0xfc, !PT ;  /* 0x7ff0000011020812 */ /* 0x000fe200078efcff */
[----:B------:R-:W-:Y:S02]  /*1c80*/  @!P0 IMAD.MOV.U32 R16, RZ, RZ, RZ ;  /* 0x000000ffff108224 */ /* 0x000fe400078e00ff */
[----:B------:R-:W-:Y:S02]  /*1c90*/  @P0 IMAD.MOV.U32 R16, RZ, RZ, RZ ;  /* 0x000000ffff100224 */ /* 0x000fe400078e00ff */
[----:B------:R-:W-:Y:S01]  /*1ca0*/  @P0 IMAD.MOV.U32 R17, RZ, RZ, R2 ;  /* 0x000000ffff110224 */ /* 0x000fe200078e0002 */
[----:B------:R-:W-:Y:S06]  /*1cb0*/  BRA `(.L_x_25) ;  /* 0x0000000000147947 */ /* 0x000fec0003800000 */
.L_x_27:
[----:B------:R-:W-:Y:S01]  /*1cc0*/  LOP3.LUT R17, R5, 0x80000, RZ, 0xfc, !PT ;  /* 0x0008000005117812 */ /* 0x000fe200078efcff */
[----:B------:R-:W-:Y:S01]  /*1cd0*/  IMAD.MOV.U32 R16, RZ, RZ, R4 ;  /* 0x000000ffff107224 */ /* 0x000fe200078e0004 */
[----:B------:R-:W-:Y:S06]  /*1ce0*/  BRA `(.L_x_25) ;  /* 0x0000000000087947 */ /* 0x000fec0003800000 */
.L_x_26:
[----:B------:R-:W-:Y:S01]  /*1cf0*/  LOP3.LUT R17, R9, 0x80000, RZ, 0xfc, !PT ;  /* 0x0008000009117812 */ /* 0x000fe200078efcff */
[----:B------:R-:W-:-:S07]  /*1d00*/  IMAD.MOV.U32 R16, RZ, RZ, R8 ;  /* 0x000000ffff107224 */ /* 0x000fce00078e0008 */
.L_x_25:
[----:B------:R-:W-:Y:S02]  /*1d10*/  IMAD.MOV.U32 R2, RZ, RZ, R6 ;  /* 0x000000ffff027224 */ /* 0x000fe400078e0006 */
[----:B------:R-:W-:-:S04]  /*1d20*/  IMAD.MOV.U32 R3, RZ, RZ, 0x0 ;  /* 0x00000000ff037424 */ /* 0x000fc800078e00ff */
[----:B------:R-:W-:Y:S05]  /*1d30*/  RET.REL.NODEC R2 `(generate_filtersinc) ;  /* 0xffffffe002b07950 */ /* 0x000fea0003c3ffff */
        .weak           $__internal_1_$__cuda_sm3x_div_rn_noftz_f32_slowpath
        .type           $__internal_1_$__cuda_sm3x_div_rn_noftz_f32_slowpath,@function
        .size           $__internal_1_$__cuda_sm3x_div_rn_noftz_f32_slowpath,(.L_x_41 - $__internal_1_$__cuda_sm3x_div_rn_noftz_f32_slowpath)
$__internal_1_$__cuda_sm3x_div_rn_noftz_f32_slowpath:
[--C-:B------:R-:W-:Y:S01]  /*1d40*/  SHF.R.U32.HI R6, RZ, 0x17, R13.reuse ;  /* 0x00000017ff067819 */ /* 0x100fe2000001160d */
[----:B------:R-:W-:Y:S01]  /*1d50*/  BSSY.RECONVERGENT B2, `(.L_x_28) ;  /* 0x0000065000027945 */ /* 0x000fe20003800200 */
[----:B------:R-:W-:Y:S01]  /*1d60*/  SHF.R.U32.HI R3, RZ, 0x17, R0 ;  /* 0x00000017ff037819 */ /* 0x000fe20000011600 */
[----:B------:R-:W-:Y:S01]  /*1d70*/  IMAD.MOV.U32 R9, RZ, RZ, R13 ;  /* 0x000000ffff097224 */ /* 0x000fe200078e000d */
[----:B------:R-:W-:Y:S02]  /*1d80*/  LOP3.LUT R6, R6, 0xff, RZ, 0xc0, !PT ;  /* 0x000000ff06067812 */ /* 0x000fe400078ec0ff */
[----:B------:R-:W-:Y:S02]  /*1d90*/  LOP3.LUT R16, R3, 0xff, RZ, 0xc0, !PT ;  /* 0x000000ff03107812 */ /* 0x000fe400078ec0ff */
[----:B------:R-:W-:Y:S01]  /*1da0*/  MOV R8, R0 ;  /* 0x0000000000087202 */ /* 0x000fe20000000f00 */
[----:B------:R-:W-:Y:S02]  /*1db0*/  VIADD R15, R6, 0xffffffff ;  /* 0xffffffff060f7836 */ /* 0x000fe40000000000 */
[----:B------:R-:W-:-:S03]  /*1dc0*/  VIADD R17, R16, 0xffffffff ;  /* 0xffffffff10117836 */ /* 0x000fc60000000000 */
[----:B------:R-:W-:-:S04]  /*1dd0*/  ISETP.GT.U32.AND P0, PT, R15, 0xfd, PT ;  /* 0x000000fd0f00780c */ /* 0x000fc80003f04070 */
[----:B------:R-:W-:-:S13]  /*1de0*/  ISETP.GT.U32.OR P0, PT, R17, 0xfd, P0 ;  /* 0x000000fd1100780c */ /* 0x000fda0000704470 */
[----:B------:R-:W-:Y:S01]  /*1df0*/  @!P0 IMAD.MOV.U32 R4, RZ, RZ, RZ ;  /* 0x000000ffff048224 */ /* 0x000fe200078e00ff */
[----:B------:R-:W-:Y:S06]  /*1e00*/  @!P0 BRA `(.L_x_29) ;  /* 0x0000000000608947 */ /* 0x000fec0003800000 */
[----:B------:R-:W-:Y:S01]  /*1e10*/  FSETP.GTU.FTZ.AND P1, PT, |R13|, +INF , PT ;  /* 0x7f8000000d00780b */ /* 0x000fe20003f3c200 */
[----:B------:R-:W-:Y:S01]  /*1e20*/  IMAD.MOV.U32 R3, RZ, RZ, R13 ;  /* 0x000000ffff037224 */ /* 0x000fe200078e000d */
[----:B------:R-:W-:-:S04]  /*1e30*/  FSETP.GTU.FTZ.AND P0, PT, |R0|, +INF , PT ;  /* 0x7f8000000000780b */ /* 0x000fc80003f1c200 */
[----:B------:R-:W-:-:S13]  /*1e40*/  PLOP3.LUT P0, PT, P0, P1, PT, 0xf8, 0x8f ;  /* 0x00000000008f781c */ /* 0x000fda0000703f70 */
[----:B------:R-:W-:Y:S05]  /*1e50*/  @P0 BRA `(.L_x_30) ;  /* 0x00000004004c0947 */ /* 0x000fea0003800000 */
[----:B------:R-:W-:-:S13]  /*1e60*/  LOP3.LUT P0, RZ, R9, 0x7fffffff, R8, 0xc8, !PT ;  /* 0x7fffffff09ff7812 */ /* 0x000fda000780c808 */
[----:B------:R-:W-:Y:S05]  /*1e70*/  @!P0 BRA `(.L_x_31) ;  /* 0x00000004003c8947 */ /* 0x000fea0003800000 */
[C---:B------:R-:W-:Y:S02]  /*1e80*/  FSETP.NEU.FTZ.AND P3, PT, |R0|.reuse, +INF , PT ;  /* 0x7f8000000000780b */ /* 0x040fe40003f7d200 */
[----:B------:R-:W-:Y:S02]  /*1e90*/  FSETP.NEU.FTZ.AND P1, PT, |R3|, +INF , PT ;  /* 0x7f8000000300780b */ /* 0x000fe40003f3d200 */
[----:B------:R-:W-:-:S11]  /*1ea0*/  FSETP.NEU.FTZ.AND P0, PT, |R0|, +INF , PT ;  /* 0x7f8000000000780b */ /* 0x000fd60003f1d200 */
[----:B------:R-:W-:Y:S05]  /*1eb0*/  @!P1 BRA !P3, `(.L_x_31) ;  /* 0x00000004002c9947 */ /* 0x000fea0005800000 */
[----:B------:R-:W-:-:S04]  /*1ec0*/  LOP3.LUT P3, RZ, R8, 0x7fffffff, RZ, 0xc0, !PT ;  /* 0x7fffffff08ff7812 */ /* 0x000fc8000786c0ff */
[----:B------:R-:W-:-:S13]  /*1ed0*/  PLOP3.LUT P1, PT, P1, P3, PT, 0x2f, 0xf2 ;  /* 0x0000000000f2781c */ /* 0x000fda0000f26577 */
[----:B------:R-:W-:Y:S05]  /*1ee0*/  @P1 BRA `(.L_x_32) ;  /* 0x0000000400181947 */ /* 0x000fea0003800000 */
[----:B------:R-:W-:-:S04]  /*1ef0*/  LOP3.LUT P1, RZ, R9, 0x7fffffff, RZ, 0xc0, !PT ;  /* 0x7fffffff09ff7812 */ /* 0x000fc8000782c0ff */
[----:B------:R-:W-:-:S13]  /*1f00*/  PLOP3.LUT P0, PT, P0, P1, PT, 0x2f, 0xf2 ;  /* 0x0000000000f2781c */ /* 0x000fda0000702577 */
[----:B------:R-:W-:Y:S05]  /*1f10*/  @P0 BRA `(.L_x_33) ;  /* 0x0000000400000947 */ /* 0x000fea0003800000 */
[----:B------:R-:W-:Y:S02]  /*1f20*/  ISETP.GE.AND P0, PT, R17, RZ, PT ;  /* 0x000000ff1100720c */ /* 0x000fe40003f06270 */
[----:B------:R-:W-:-:S11]  /*1f30*/  ISETP.GE.AND P1, PT, R15, RZ, PT ;  /* 0x000000ff0f00720c */ /* 0x000fd60003f26270 */
[----:B------:R-:W-:Y:S02]  /*1f40*/  @P0 IMAD.MOV.U32 R4, RZ, RZ, RZ ;  /* 0x000000ffff040224 */ /* 0x000fe400078e00ff */
[----:B------:R-:W-:Y:S01]  /*1f50*/  @!P0 FFMA R8, R0, 1.84467440737095516160e+19, RZ ;  /* 0x5f80000000088823 */ /* 0x000fe200000000ff */
[----:B------:R-:W-:Y:S02]  /*1f60*/  @!P0 IMAD.MOV.U32 R4, RZ, RZ, -0x40 ;  /* 0xffffffc0ff048424 */ /* 0x000fe400078e00ff */
[----:B------:R-:W-:Y:S02]  /*1f70*/  @!P1 FFMA R9, R3, 1.84467440737095516160e+19, RZ ;  /* 0x5f80000003099823 */ /* 0x000fe400000000ff */
[----:B------:R-:W-:-:S07]  /*1f80*/  @!P1 VIADD R4, R4, 0x40 ;  /* 0x0000004004049836 */ /* 0x000fce0000000000 */
.L_x_29:
[----:B------:R-:W-:Y:S01]  /*1f90*/  LEA R0, R6, 0xc0800000, 0x17 ;  /* 0xc080000006007811 */ /* 0x000fe200078eb8ff */
[----:B------:R-:W-:Y:S01]  /*1fa0*/  VIADD R3, R16, 0xffffff81 ;  /* 0xffffff8110037836 */ /* 0x000fe20000000000 */
[----:B------:R-:W-:Y:S03]  /*1fb0*/  BSSY.RECONVERGENT B3, `(.L_x_34) ;  /* 0x0000035000037945 */ /* 0x000fe60003800200 */
[----:B------:R-:W-:Y:S02]  /*1fc0*/  IMAD.IADD R9, R9, 0x1, -R0 ;  /* 0x0000000109097824 */ /* 0x000fe400078e0a00 */
[----:B------:R-:W-:Y:S02]  /*1fd0*/  IMAD R0, R3, -0x800000, R8 ;  /* 0xff80000003007824 */ /* 0x000fe400078e0208 */
[----:B------:R0:W1:Y:S01]  /*1fe0*/  MUFU.RCP R15, R9 ;  /* 0x00000009000f7308 */ /* 0x0000620000001000 */
[----:B------:R-:W-:Y:S01]  /*1ff0*/  FADD.FTZ R17, -R9, -RZ ;  /* 0x800000ff09117221 */ /* 0x000fe20000010100 */
[----:B0-----:R-:W-:-:S05]  /*2000*/  IADD3 R9, PT, PT, R3, 0x7f, -R6 ;  /* 0x0000007f03097810 */ /* 0x001fca0007ffe806 */
[----:B------:R-:W-:Y:S02]  /*2010*/  IMAD.IADD R9, R9, 0x1, R4 ;  /* 0x0000000109097824 */ /* 0x000fe400078e0204 */
[----:B-1----:R-:W-:-:S04]  /*2020*/  FFMA R16, R15, R17, 1 ;  /* 0x3f8000000f107423 */ /* 0x002fc80000000011 */
[----:B------:R-:W-:-:S04]  /*2030*/  FFMA R19, R15, R16, R15 ;  /* 0x000000100f137223 */ /* 0x000fc8000000000f */
[----:B------:R-:W-:-:S04]  /*2040*/  FFMA R8, R0, R19, RZ ;  /* 0x0000001300087223 */ /* 0x000fc800000000ff */
[----:B------:R-:W-:-:S04]  /*2050*/  FFMA R15, R17, R8, R0 ;  /* 0x00000008110f7223 */ /* 0x000fc80000000000 */
[----:B------:R-:W-:-:S04]  /*2060*/  FFMA R8, R19, R15, R8 ;  /* 0x0000000f13087223 */ /* 0x000fc80000000008 */
[----:B------:R-:W-:-:S04]  /*2070*/  FFMA R17, R17, R8, R0 ;  /* 0x0000000811117223 */ /* 0x000fc80000000000 */
[----:B------:R-:W-:-:S05]  /*2080*/  FFMA R0, R19, R17, R8 ;  /* 0x0000001113007223 */ /* 0x000fca0000000008 */
[----:B------:R-:W-:-:S04]  /*2090*/  SHF.R.U32.HI R3, RZ, 0x17, R0 ;  /* 0x00000017ff037819 */ /* 0x000fc80000011600 */
[----:B------:R-:W-:-:S05]  /*20a0*/  LOP3.LUT R3, R3, 0xff, RZ, 0xc0, !PT ;  /* 0x000000ff03037812 */ /* 0x000fca00078ec0ff */
[----:B------:R-:W-:-:S04]  /*20b0*/  IMAD.IADD R15, R3, 0x1, R9 ;  /* 0x00000001030f7824 */ /* 0x000fc800078e0209 */
[----:B------:R-:W-:-:S05]  /*20c0*/  VIADD R3, R15, 0xffffffff ;  /* 0xffffffff0f037836 */ /* 0x000fca0000000000 */
[----:B------:R-:W-:-:S13]  /*20d0*/  ISETP.GE.U32.AND P0, PT, R3, 0xfe, PT ;  /* 0x000000fe0300780c */ /* 0x000fda0003f06070 */
[----:B------:R-:W-:Y:S05]  /*20e0*/  @!P0 BRA `(.L_x_35) ;  /* 0x0000000000808947 */ /* 0x000fea0003800000 */
[----:B------:R-:W-:-:S13]  /*20f0*/  ISETP.GT.AND P0, PT, R15, 0xfe, PT ;  /* 0x000000fe0f00780c */ /* 0x000fda0003f04270 */
[----:B------:R-:W-:Y:S05]  /*2100*/  @P0 BRA `(.L_x_36) ;  /* 0x00000000006c0947 */ /* 0x000fea0003800000 */
[----:B------:R-:W-:-:S13]  /*2110*/  ISETP.GE.AND P0, PT, R15, 0x1, PT ;  /* 0x000000010f00780c */ /* 0x000fda0003f06270 */
[----:B------:R-:W-:Y:S05]  /*2120*/  @P0 BRA `(.L_x_37) ;  /* 0x0000000000740947 */ /* 0x000fea0003800000 */
[----:B------:R-:W-:Y:S02]  /*2130*/  ISETP.GE.AND P0, PT, R15, -0x18, PT ;  /* 0xffffffe80f00780c */ /* 0x000fe40003f06270 */
[----:B------:R-:W-:-:S11]  /*2140*/  LOP3.LUT R0, R0, 0x80000000, RZ, 0xc0, !PT ;  /* 0x8000000000007812 */ /* 0x000fd600078ec0ff */
[----:B------:R-:W-:Y:S05]  /*2150*/  @!P0 BRA `(.L_x_37) ;  /* 0x0000000000688947 */ /* 0x000fea0003800000 */
[-CC-:B------:R-:W-:Y:S01]  /*2160*/  FFMA.RZ R3, R19, R17.reuse, R8.reuse ;  /* 0x0000001113037223 */ /* 0x180fe2000000c008 */
[----:B------:R-:W-:Y:S02]  /*2170*/  VIADD R9, R15, 0x20 ;  /* 0x000000200f097836 */ /* 0x000fe40000000000 */
[-CC-:B------:R-:W-:Y:S01]  /*2180*/  FFMA.RM R4, R19, R17.reuse, R8.reuse ;  /* 0x0000001113047223 */ /* 0x180fe20000004008 */
[----:B------:R-:W-:Y:S02]  /*2190*/  ISETP.NE.AND P3, PT, R15, RZ, PT ;  /* 0x000000ff0f00720c */ /* 0x000fe40003f65270 */
[----:B------:R-:W-:Y:S01]  /*21a0*/  LOP3.LUT R6, R3, 0x7fffff, RZ, 0xc0, !PT ;  /* 0x007fffff03067812 */ /* 0x000fe200078ec0ff */
[----:B------:R-:W-:Y:S01]  /*21b0*/  FFMA.RP R3, R19, R17, R8 ;  /* 0x0000001113037223 */ /* 0x000fe20000008008 */
[----:B------:R-:W-:Y:S01]  /*21c0*/  IMAD.MOV R8, RZ, RZ, -R15 ;  /* 0x000000ffff087224 */ /* 0x000fe200078e0a0f */
[----:B------:R-:W-:Y:S02]  /*21d0*/  ISETP.NE.AND P1, PT, R15, RZ, PT ;  /* 0x000000ff0f00720c */ /* 0x000fe40003f25270 */
[----:B------:R-:W-:-:S02]  /*21e0*/  LOP3.LUT R6, R6, 0x800000, RZ, 0xfc, !PT ;  /* 0x0080000006067812 */ /* 0x000fc400078efcff */
[----:B------:R-:W-:Y:S02]  /*21f0*/  FSETP.NEU.FTZ.AND P0, PT, R3, R4, PT ;  /* 0x000000040300720b */ /* 0x000fe40003f1d000 */
[----:B------:R-:W-:Y:S02]  /*2200*/  SHF.L.U32 R9, R6, R9, RZ ;  /* 0x0000000906097219 */ /* 0x000fe400000006ff */
[----:B------:R-:W-:Y:S02]  /*2210*/  SEL R3, R8, RZ, P3 ;  /* 0x000000ff08037207 */ /* 0x000fe40001800000 */
[----:B------:R-:W-:Y:S02]  /*2220*/  ISETP.NE.AND P1, PT, R9, RZ, P1 ;  /* 0x000000ff0900720c */ /* 0x000fe40000f25270 */
[----:B------:R-:W-:Y:S02]  /*2230*/  SHF.R.U32.HI R3, RZ, R3, R6 ;  /* 0x00000003ff037219 */ /* 0x000fe40000011606 */
[----:B------:R-:W-:-:S02]  /*2240*/  PLOP3.LUT P0, PT, P0, P1, PT, 0xf8, 0x8f ;  /* 0x00000000008f781c */ /* 0x000fc40000703f70 */
[----:B------:R-:W-:Y:S02]  /*2250*/  SHF.R.U32.HI R9, RZ, 0x1, R3 ;  /* 0x00000001ff097819 */ /* 0x000fe40000011603 */
[----:B------:R-:W-:-:S04]  /*2260*/  SEL R4, RZ, 0x1, !P0 ;  /* 0x00000001ff047807 */ /* 0x000fc80004000000 */
[----:B------:R-:W-:-:S04]  /*2270*/  LOP3.LUT R4, R4, 0x1, R9, 0xf8, !PT ;  /* 0x0000000104047812 */ /* 0x000fc800078ef809 */
[----:B------:R-:W-:-:S05]  /*2280*/  LOP3.LUT R4, R4, R3, RZ, 0xc0, !PT ;  /* 0x0000000304047212 */ /* 0x000fca00078ec0ff */
[----:B------:R-:W-:-:S05]  /*2290*/  IMAD.IADD R9, R9, 0x1, R4 ;  /* 0x0000000109097824 */ /* 0x000fca00078e0204 */
[----:B------:R-:W-:Y:S01]  /*22a0*/  LOP3.LUT R0, R9, R0, RZ, 0xfc, !PT ;  /* 0x0000000009007212 */ /* 0x000fe200078efcff */
[----:B------:R-:W-:Y:S06]  /*22b0*/  BRA `(.L_x_37) ;  /* 0x0000000000107947 */ /* 0x000fec0003800000 */
.L_x_36:
[----:B------:R-:W-:-:S04]  /*22c0*/  LOP3.LUT R0, R0, 0x80000000, RZ, 0xc0, !PT ;  /* 0x8000000000007812 */ /* 0x000fc800078ec0ff */
[----:B------:R-:W-:Y:S01]  /*22d0*/  LOP3.LUT R0, R0, 0x7f800000, RZ, 0xfc, !PT ;  /* 0x7f80000000007812 */ /* 0x000fe200078efcff */
[----:B------:R-:W-:Y:S06]  /*22e0*/  BRA `(.L_x_37) ;  /* 0x0000000000047947 */ /* 0x000fec0003800000 */
.L_x_35:
[----:B------:R-:W-:-:S07]  /*22f0*/  IMAD R0, R9, 0x800000, R0 ;  /* 0x0080000009007824 */ /* 0x000fce00078e0200 */
.L_x_37:
[----:B------:R-:W-:Y:S05]  /*2300*/  BSYNC.RECONVERGENT B3 ;  /* 0x0000000000037941 */ /* 0x000fea0003800200 */
.L_x_34:
[----:B------:R-:W-:Y:S05]  /*2310*/  BRA `(.L_x_38) ;  /* 0x0000000000207947 */ /* 0x000fea0003800000 */
.L_x_33:
[----:B------:R-:W-:-:S04]  /*2320*/  LOP3.LUT R0, R9, 0x80000000, R8, 0x48, !PT ;  /* 0x8000000009007812 */ /* 0x000fc800078e4808 */
[----:B------:R-:W-:Y:S01]  /*2330*/  LOP3.LUT R0, R0, 0x7f800000, RZ, 0xfc, !PT ;  /* 0x7f80000000007812 */ /* 0x000fe200078efcff */
[----:B------:R-:W-:Y:S06]  /*2340*/  BRA `(.L_x_38) ;  /* 0x0000000000147947 */ /* 0x000fec0003800000 */
.L_x_32:
[----:B------:R-:W-:Y:S01]  /*2350*/  LOP3.LUT R0, R9, 0x80000000, R8, 0x48, !PT ;  /* 0x8000000009007812 */ /* 0x000fe200078e4808 */
[----:B------:R-:W-:Y:S06]  /*2360*/  BRA `(.L_x_38) ;  /* 0x00000000000c7947 */ /* 0x000fec0003800000 */
.L_x_31:
[----:B------:R-:W0:Y:S01]  /*2370*/  MUFU.RSQ R0, -QNAN ;  /* 0xffc0000000007908 */ /* 0x000e220000001400 */
[----:B------:R-:W-:Y:S05]  /*2380*/  BRA `(.L_x_38) ;  /* 0x0000000000047947 */ /* 0x000fea0003800000 */
.L_x_30:
[----:B------:R-:W-:-:S07]  /*2390*/  FADD.FTZ R0, R0, R3 ;  /* 0x0000000300007221 */ /* 0x000fce0000010000 */
.L_x_38:
[----:B------:R-:W-:Y:S05]  /*23a0*/  BSYNC.RECONVERGENT B2 ;  /* 0x0000000000027941 */ /* 0x000fea0003800200 */
.L_x_28:
[----:B------:R-:W-:-:S04]  /*23b0*/  IMAD.MOV.U32 R3, RZ, RZ, 0x0 ;  /* 0x00000000ff037424 */ /* 0x000fc800078e00ff */
[----:B0-----:R-:W-:Y:S05]  /*23c0*/  RET.REL.NODEC R2 `(generate_filtersinc) ;  /* 0xffffffdc020c7950 */ /* 0x001fea0003c3ffff */
.L_x_39:
[----:B------:R-:W-:-:S00]  /*23d0*/  BRA `(.L_x_39) ;  /* 0xfffffffc00fc7947 */ /* 0x000fc0000383ffff */
[----:B------:R-:W-:-:S00]  /*23e0*/  NOP ;  /* 0x0000000000007918 */ /* 0x000fc00000000000 */
        /* <DEDUP_REMOVED lines=9> */
.L_x_41:


//--------------------- .nv.global.init           --------------------------
	.section	.nv.global.init,"aw",@progbits
	.align	4
.nv.global.init:
	.type		__cudart_i2opi_f,@object
	.size		__cudart_i2opi_f,(.L_0 - __cudart_i2opi_f)
__cudart_i2opi_f:
        /*0000*/ 	.byte	0x41, 0x90, 0x43, 0x3c, 0x99, 0x95, 0x62, 0xdb, 0xc0, 0xdd, 0x34, 0xf5, 0xd1, 0x57, 0x27, 0xfc
        /*0010*/ 	.byte	0x29, 0x15, 0x44, 0x4e, 0x6e, 0x83, 0xf9, 0xa2
.L_0:


//--------------------- .nv.shared.generate_filtersinc --------------------------
	.section	.nv.shared.generate_filtersinc,"aw",@nobits
	.sectionflags	@""
	.align	16
	.zero		1024


//--------------------- .nv.shared.reserved.0     --------------------------
	.section	.nv.shared.reserved.0,"aw",@nobits
	.weak		__nv_reservedSMEM_offset_0_alias
	.size		__nv_reservedSMEM_offset_0_alias, 0, 64
	.other		__nv_reservedSMEM_offset_0_alias,@"STO_CUDA_RESERVED_SHARED STV_DEFAULT"
__nv_reservedSMEM_offset_0_alias:
	.zero		0
	.zero		64


//--------------------- .nv.constant0.generate_filtersinc --------------------------
	.section	.nv.constant0.generate_filtersinc,"a",@progbits
	.sectionflags	@""
	.align	4
.nv.constant0.generate_filtersinc:
	.zero		920


//--------------------- SYMBOLS --------------------------

	.type		.nv.reservedSmem.offset0,@object
	.size		.nv.reservedSmem.offset0,0x4
	.type		.nv.reservedSmem.cap,@object
	.size		.nv.reservedSmem.cap,0x4
